def attn_fwd(
    Q,
    K,
    V,
    Out,
    Lse,
    sm_scale,
    stride_qz,
    stride_qh,
    stride_qm,
    stride_qk,
    stride_kz,
    stride_kh,
    stride_kn,
    stride_kk,
    stride_vz,
    stride_vh,
    stride_vn,
    stride_vk,
    stride_oz,
    stride_oh,
    stride_om,
    stride_ok,
    seqlen_q,
    seqlen_k,
    BLOCK_M: tl.constexpr,
    BLOCK_N: tl.constexpr,
    HEAD_DIM: tl.constexpr,
    CAUSAL: tl.constexpr,
):
    start_m = tl.program_id(0)
    off_hz = tl.program_id(1)
    q_off = off_hz * stride_qh
    k_off = off_hz * stride_kh
    v_off = off_hz * stride_vh
    offs_m = start_m * BLOCK_M + tl.arange(0, BLOCK_M)
    offs_d = tl.arange(0, HEAD_DIM)
    offs_n = tl.arange(0, BLOCK_N)
    q_ptrs = Q + q_off + offs_m[:, None] * stride_qm + offs_d[None, :] * stride_qk
    k_ptrs = K + k_off + offs_d[:, None] * stride_kk + offs_n[None, :] * stride_kn
    v_ptrs = V + v_off + offs_n[:, None] * stride_vn + offs_d[None, :] * stride_vk
    m_i = tl.full([BLOCK_M], float("-inf"), dtype=tl.float32)
    l_i = tl.zeros([BLOCK_M], dtype=tl.float32) + 1.0
    acc = tl.zeros([BLOCK_M, HEAD_DIM], dtype=tl.float32)
    q = tl.load(q_ptrs)
    acc, l_i, m_i = _attn_fwd_inner(
        acc,
        l_i,
        m_i,
        q,
        k_ptrs,
        v_ptrs,
        sm_scale,
        stride_kn,
        stride_vn,
        start_m,
        seqlen_k,
        BLOCK_M,
        BLOCK_N,
        HEAD_DIM,
        CAUSAL,
    )
    acc = acc / l_i[:, None]
    lse = m_i + tl.math.log2(l_i) / 1.4426950408889634
    o_ptrs = (
        Out
        + off_hz * stride_oh
        + offs_m[:, None] * stride_om
        + offs_d[None, :] * stride_ok
    )
    tl.store(o_ptrs, acc.to(Out.dtype.element_ty))
    tl.store(Lse + off_hz * seqlen_q + offs_m, lse)

# config = {"BLOCK_M": 32, "BLOCK_N": 128, "HEAD_DIM": 128, "arch": "sm_80", "causal": true, "dtype": "bf16", "num_stages": 2, "num_warps": 4}
# arch = sm_80


// ===== COMPILED SASS (sm_80) =====

	.target	sm_80

	.elftype	@"ET_EXEC"


//--------------------- .note.nv.tkinfo           --------------------------
	.section	.note.nv.tkinfo,"",@"SHT_NOTE"
	.sectionflags	@"SHF_NOTE_NV_TKINFO"
	.tkinfo
        /*0018*/ 	.word	0x00000002
        /*0030*/ 	.string	""
        /*0030*/ 	.string	"ptxas"
        /*0030*/ 	.string	"Cuda compilation tools, release 13.0, V13.0.88"
        /*0030*/ 	.string	"Build cuda_13.0.r13.0/compiler.36424714_0"
        /*0030*/ 	.string	"-v  -suppress-debug-info  -lineinfo  -arch sm_80 "



//--------------------- .note.nv.cuinfo           --------------------------
	.section	.note.nv.cuinfo,"",@"SHT_NOTE"
	.sectionflags	@"SHF_NOTE_NV_CUINFO"
        /*0018*/ 	.short	0x0002
        /*001a*/ 	.short	0x0050
        /*001c*/ 	.short	0x0082
	.zero		2


//--------------------- .nv.info                  --------------------------
	.section	.nv.info,"",@"SHT_CUDA_INFO"
	.align	4


	//----- nvinfo : EIATTR_REGCOUNT
	.align		4
        /*0000*/ 	.byte	0x04, 0x2f
        /*0002*/ 	.short	(.L_2 - .L_1)
	.align		4
.L_1:
        /*0004*/ 	.word	index@(attn_fwd)
        /*0008*/ 	.word	0x000000ff


	//----- nvinfo : EIATTR_FRAME_SIZE
	.align		4
.L_2:
        /*000c*/ 	.byte	0x04, 0x11
        /*000e*/ 	.short	(.L_4 - .L_3)
	.align		4
.L_3:
        /*0010*/ 	.word	index@(attn_fwd)
        /*0014*/ 	.word	0x00000820


	//----- nvinfo : EIATTR_MIN_STACK_SIZE
	.align		4
.L_4:
        /*0018*/ 	.byte	0x04, 0x12
        /*001a*/ 	.short	(.L_6 - .L_5)
	.align		4
.L_5:
        /*001c*/ 	.word	index@(attn_fwd)
        /*0020*/ 	.word	0x00000820
.L_6:


//--------------------- .nv.info.attn_fwd         --------------------------
	.section	.nv.info.attn_fwd,"",@"SHT_CUDA_INFO"
	.sectionflags	@""
	.align	4


	//----- nvinfo : EIATTR_CUDA_API_VERSION
	.align		4
        /*0000*/ 	.byte	0x04, 0x37
        /*0002*/ 	.short	(.L_8 - .L_7)
.L_7:
        /*0004*/ 	.word	0x00000082


	//----- nvinfo : EIATTR_SW2861232_WAR
	.align		4
.L_8:
        /*0008*/ 	.byte	0x01, 0x35
	.zero		2


	//----- nvinfo : EIATTR_PARAM_CBANK
	.align		4
        /*000c*/ 	.byte	0x04, 0x0a
        /*000e*/ 	.short	(.L_10 - .L_9)
	.align		4
.L_9:
        /*0010*/ 	.word	index@(.nv.constant0.attn_fwd)
        /*0014*/ 	.short	0x0160
        /*0016*/ 	.short	0x0088


	//----- nvinfo : EIATTR_CBANK_PARAM_SIZE
	.align		4
.L_10:
        /*0018*/ 	.byte	0x03, 0x19
        /*001a*/ 	.short	0x0088


	//----- nvinfo : EIATTR_KPARAM_INFO
	.align		4
        /*001c*/ 	.byte	0x04, 0x17
        /*001e*/ 	.short	(.L_12 - .L_11)
.L_11:
        /*0020*/ 	.word	0x00000000
        /*0024*/ 	.short	0x0019
        /*0026*/ 	.short	0x0080
        /*0028*/ 	.byte	0x00, 0xf4, 0x21, 0x00


	//----- nvinfo : EIATTR_KPARAM_INFO
	.align		4
.L_12:
        /*002c*/ 	.byte	0x04, 0x17
        /*002e*/ 	.short	(.L_14 - .L_13)
.L_13:
        /*0030*/ 	.word	0x00000000
        /*0034*/ 	.short	0x0018
        /*0036*/ 	.short	0x0078
        /*0038*/ 	.byte	0x00, 0xf4, 0x21, 0x00


	//----- nvinfo : EIATTR_KPARAM_INFO
	.align		4
.L_14:
        /*003c*/ 	.byte	0x04, 0x17
        /*003e*/ 	.short	(.L_16 - .L_15)
.L_15:
        /*0040*/ 	.word	0x00000000
        /*0044*/ 	.short	0x0017
        /*0046*/ 	.short	0x0070
        /*0048*/ 	.byte	0x00, 0xf0, 0x11, 0x00


	//----- nvinfo : EIATTR_KPARAM_INFO
	.align		4
.L_16:
        /*004c*/ 	.byte	0x04, 0x17
        /*004e*/ 	.short	(.L_18 - .L_17)
.L_17:
        /*0050*/ 	.word	0x00000000
        /*0054*/ 	.short	0x0016
        /*0056*/ 	.short	0x006c
        /*0058*/ 	.byte	0x00, 0xf0, 0x11, 0x00


	//----- nvinfo : EIATTR_KPARAM_INFO
	.align		4
.L_18:
        /*005c*/ 	.byte	0x04, 0x17
        /*005e*/ 	.short	(.L_20 - .L_19)
.L_19:
        /*0060*/ 	.word	0x00000000
        /*0064*/ 	.short	0x0015
        /*0066*/ 	.short	0x0068
        /*0068*/ 	.byte	0x00, 0xf0, 0x11, 0x00


	//----- nvinfo : EIATTR_KPARAM_INFO
	.align		4
.L_20:
        /*006c*/ 	.byte	0x04, 0x17
        /*006e*/ 	.short	(.L_22 - .L_21)
.L_21:
        /*0070*/ 	.word	0x00000000
        /*0074*/ 	.short	0x0014
        /*0076*/ 	.short	0x0064
        /*0078*/ 	.byte	0x00, 0xf0, 0x11, 0x00


	//----- nvinfo : EIATTR_KPARAM_INFO
	.align		4
.L_22:
        /*007c*/ 	.byte	0x04, 0x17
        /*007e*/ 	.short	(.L_24 - .L_23)
.L_23:
        /*0080*/ 	.word	0x00000000
        /*0084*/ 	.short	0x0013
        /*0086*/ 	.short	0x0060
        /*0088*/ 	.byte	0x00, 0xf0, 0x11, 0x00


	//----- nvinfo : EIATTR_KPARAM_INFO
	.align		4
.L_24:
        /*008c*/ 	.byte	0x04, 0x17
        /*008e*/ 	.short	(.L_26 - .L_25)
.L_25:
        /*0090*/ 	.word	0x00000000
        /*0094*/ 	.short	0x0012
        /*0096*/ 	.short	0x005c
        /*0098*/ 	.byte	0x00, 0xf0, 0x11, 0x00


	//----- nvinfo : EIATTR_KPARAM_INFO
	.align		4
.L_26:
        /*009c*/ 	.byte	0x04, 0x17
        /*009e*/ 	.short	(.L_28 - .L_27)
.L_27:
        /*00a0*/ 	.word	0x00000000
        /*00a4*/ 	.short	0x0011
        /*00a6*/ 	.short	0x0058
        /*00a8*/ 	.byte	0x00, 0xf0, 0x11, 0x00


	//----- nvinfo : EIATTR_KPARAM_INFO
	.align		4
.L_28:
        /*00ac*/ 	.byte	0x04, 0x17
        /*00ae*/ 	.short	(.L_30 - .L_29)
.L_29:
        /*00b0*/ 	.word	0x00000000
        /*00b4*/ 	.short	0x0010
        /*00b6*/ 	.short	0x0054
        /*00b8*/ 	.byte	0x00, 0xf0, 0x11, 0x00


	//----- nvinfo : EIATTR_KPARAM_INFO
	.align		4
.L_30:
        /*00bc*/ 	.byte	0x04, 0x17
        /*00be*/ 	.short	(.L_32 - .L_31)
.L_31:
        /*00c0*/ 	.word	0x00000000
        /*00c4*/ 	.short	0x000f
        /*00c6*/ 	.short	0x0050
        /*00c8*/ 	.byte	0x00, 0xf0, 0x11, 0x00


	//----- nvinfo : EIATTR_KPARAM_INFO
	.align		4
.L_32:
        /*00cc*/ 	.byte	0x04, 0x17
        /*00ce*/ 	.short	(.L_34 - .L_33)
.L_33:
        /*00d0*/ 	.word	0x00000000
        /*00d4*/ 	.short	0x000e
        /*00d6*/ 	.short	0x004c
        /*00d8*/ 	.byte	0x00, 0xf0, 0x11, 0x00


	//----- nvinfo : EIATTR_KPARAM_INFO
	.align		4
.L_34:
        /*00dc*/ 	.byte	0x04, 0x17
        /*00de*/ 	.short	(.L_36 - .L_35)
.L_35:
        /*00e0*/ 	.word	0x00000000
        /*00e4*/ 	.short	0x000d
        /*00e6*/ 	.short	0x0048
        /*00e8*/ 	.byte	0x00, 0xf0, 0x11, 0x00


	//----- nvinfo : EIATTR_KPARAM_INFO
	.align		4
.L_36:
        /*00ec*/ 	.byte	0x04, 0x17
        /*00ee*/ 	.short	(.L_38 - .L_37)
.L_37:
        /*00f0*/ 	.word	0x00000000
        /*00f4*/ 	.short	0x000c
        /*00f6*/ 	.short	0x0044
        /*00f8*/ 	.byte	0x00, 0xf0, 0x11, 0x00


	//----- nvinfo : EIATTR_KPARAM_INFO
	.align		4
.L_38:
        /*00fc*/ 	.byte	0x04, 0x17
        /*00fe*/ 	.short	(.L_40 - .L_39)
.L_39:
        /*0100*/ 	.word	0x00000000
        /*0104*/ 	.short	0x000b
        /*0106*/ 	.short	0x0040
        /*0108*/ 	.byte	0x00, 0xf0, 0x11, 0x00


	//----- nvinfo : EIATTR_KPARAM_INFO
	.align		4
.L_40:
        /*010c*/ 	.byte	0x04, 0x17
        /*010e*/ 	.short	(.L_42 - .L_41)
.L_41:
        /*0110*/ 	.word	0x00000000
        /*0114*/ 	.short	0x000a
        /*0116*/ 	.short	0x003c
        /*0118*/ 	.byte	0x00, 0xf0, 0x11, 0x00


	//----- nvinfo : EIATTR_KPARAM_INFO
	.align		4
.L_42:
        /*011c*/ 	.byte	0x04, 0x17
        /*011e*/ 	.short	(.L_44 - .L_43)
.L_43:
        /*0120*/ 	.word	0x00000000
        /*0124*/ 	.short	0x0009
        /*0126*/ 	.short	0x0038
        /*0128*/ 	.byte	0x00, 0xf0, 0x11, 0x00


	//----- nvinfo : EIATTR_KPARAM_INFO
	.align		4
.L_44:
        /*012c*/ 	.byte	0x04, 0x17
        /*012e*/ 	.short	(.L_46 - .L_45)
.L_45:
        /*0130*/ 	.word	0x00000000
        /*0134*/ 	.short	0x0008
        /*0136*/ 	.short	0x0034
        /*0138*/ 	.byte	0x00, 0xf0, 0x11, 0x00


	//----- nvinfo : EIATTR_KPARAM_INFO
	.align		4
.L_46:
        /*013c*/ 	.byte	0x04, 0x17
        /*013e*/ 	.short	(.L_48 - .L_47)
.L_47:
        /*0140*/ 	.word	0x00000000
        /*0144*/ 	.short	0x0007
        /*0146*/ 	.short	0x0030
        /*0148*/ 	.byte	0x00, 0xf0, 0x11, 0x00


	//----- nvinfo : EIATTR_KPARAM_INFO
	.align		4
.L_48:
        /*014c*/ 	.byte	0x04, 0x17
        /*014e*/ 	.short	(.L_50 - .L_49)
.L_49:
        /*0150*/ 	.word	0x00000000
        /*0154*/ 	.short	0x0006
        /*0156*/ 	.short	0x002c
        /*0158*/ 	.byte	0x00, 0xf0, 0x11, 0x00


	//----- nvinfo : EIATTR_KPARAM_INFO
	.align		4
.L_50:
        /*015c*/ 	.byte	0x04, 0x17
        /*015e*/ 	.short	(.L_52 - .L_51)
.L_51:
        /*0160*/ 	.word	0x00000000
        /*0164*/ 	.short	0x0005
        /*0166*/ 	.short	0x0028
        /*0168*/ 	.byte	0x00, 0xf0, 0x11, 0x00


	//----- nvinfo : EIATTR_KPARAM_INFO
	.align		4
.L_52:
        /*016c*/ 	.byte	0x04, 0x17
        /*016e*/ 	.short	(.L_54 - .L_53)
.L_53:
        /*0170*/ 	.word	0x00000000
        /*0174*/ 	.short	0x0004
        /*0176*/ 	.short	0x0020
        /*0178*/ 	.byte	0x00, 0xf4, 0x21, 0x00


	//----- nvinfo : EIATTR_KPARAM_INFO
	.align		4
.L_54:
        /*017c*/ 	.byte	0x04, 0x17
        /*017e*/ 	.short	(.L_56 - .L_55)
.L_55:
        /*0180*/ 	.word	0x00000000
        /*0184*/ 	.short	0x0003
        /*0186*/ 	.short	0x0018
        /*0188*/ 	.byte	0x00, 0xf4, 0x21, 0x00


	//----- nvinfo : EIATTR_KPARAM_INFO
	.align		4
.L_56:
        /*018c*/ 	.byte	0x04, 0x17
        /*018e*/ 	.short	(.L_58 - .L_57)
.L_57:
        /*0190*/ 	.word	0x00000000
        /*0194*/ 	.short	0x0002
        /*0196*/ 	.short	0x0010
        /*0198*/ 	.byte	0x00, 0xf4, 0x21, 0x00


	//----- nvinfo : EIATTR_KPARAM_INFO
	.align		4
.L_58:
        /*019c*/ 	.byte	0x04, 0x17
        /*019e*/ 	.short	(.L_60 - .L_59)
.L_59:
        /*01a0*/ 	.word	0x00000000
        /*01a4*/ 	.short	0x0001
        /*01a6*/ 	.short	0x0008
        /*01a8*/ 	.byte	0x00, 0xf4, 0x21, 0x00


	//----- nvinfo : EIATTR_KPARAM_INFO
	.align		4
.L_60:
        /*01ac*/ 	.byte	0x04, 0x17
        /*01ae*/ 	.short	(.L_62 - .L_61)
.L_61:
        /*01b0*/ 	.word	0x00000000
        /*01b4*/ 	.short	0x0000
        /*01b6*/ 	.short	0x0000
        /*01b8*/ 	.byte	0x00, 0xf4, 0x21, 0x00


	//----- nvinfo : EIATTR_MAXREG_COUNT
	.align		4
.L_62:
        /*01bc*/ 	.byte	0x03, 0x1b
        /*01be*/ 	.short	0x00ff


	//----- nvinfo : EIATTR_NUM_BARRIERS
	.align		4
        /*01c0*/ 	.byte	0x02, 0x4c
        /*01c2*/ 	.byte	0x01
	.zero		1


	//----- nvinfo : EIATTR_ANNOTATIONS
	.align		4
        /*01c4*/ 	.byte	0x04, 0x55
        /*01c6*/ 	.short	(.L_64 - .L_63)


	//   ....[0]....
.L_63:
        /*01c8*/ 	.word	0x00000001
        /*01cc*/ 	.byte	0x30, 0x0f, 0x00, 0x00, 0x01, 0x00, 0x00, 0x00, 0x70, 0x0f, 0x00, 0x00, 0x01, 0x00, 0x00, 0x00
        /* <DEDUP_REMOVED lines=253> */
        /*11ac*/ 	.byte	0xc0, 0xae, 0x00, 0x00


	//----- nvinfo : EIATTR_MERCURY_ISA_VERSION
	.align		4
.L_64:
        /*11b0*/ 	.byte	0x03, 0x5f
        /*11b2*/ 	.short	0x0000


	//----- nvinfo : EIATTR_COOP_GROUP_MASK_REGIDS
	.align		4
        /*11b4*/ 	.byte	0x04, 0x29
        /*11b6*/ 	.short	(.L_66 - .L_65)


	//   ....[0]....
.L_65:
        /*11b8*/ 	.word	0xffffffff


	//   ....[1]....
        /*11bc*/ 	.word	0xffffffff


	//   ....[2]....
        /*11c0*/ 	.word	0xffffffff


	//   ....[3]....
        /*11c4*/ 	.word	0xffffffff


	//   ....[4]....
        /*11c8*/ 	.word	0xffffffff


	//   ....[5]....
        /*11cc*/ 	.word	0xffffffff


	//   ....[6]....
        /*11d0*/ 	.word	0xffffffff


	//   ....[7]....
        /*11d4*/ 	.word	0xffffffff


	//   ....[8]....
        /*11d8*/ 	.word	0xffffffff


	//   ....[9]....
        /*11dc*/ 	.word	0xffffffff


	//   ....[10]....
        /*11e0*/ 	.word	0xffffffff


	//   ....[11]....
        /*11e4*/ 	.word	0xffffffff


	//   ....[12]....
        /*11e8*/ 	.word	0xffffffff


	//   ....[13]....
        /*11ec*/ 	.word	0xffffffff


	//   ....[14]....
        /*11f0*/ 	.word	0xffffffff


	//   ....[15]....
        /*11f4*/ 	.word	0xffffffff


	//   ....[16]....
        /*11f8*/ 	.word	0xffffffff


	//   ....[17]....
        /*11fc*/ 	.word	0xffffffff


	//   ....[18]....
        /*1200*/ 	.word	0xffffffff


	//   ....[19]....
        /*1204*/ 	.word	0xffffffff


	//----- nvinfo : EIATTR_COOP_GROUP_INSTR_OFFSETS
	.align		4
.L_66:
        /*1208*/ 	.byte	0x04, 0x28
        /*120a*/ 	.short	(.L_68 - .L_67)


	//   ....[0]....
.L_67:
        /*120c*/ 	.word	0x00008e10


	//   ....[1]....
        /*1210*/ 	.word	0x00008e20


	//   ....[2]....
        /*1214*/ 	.word	0x00008e30


	//   ....[3]....
        /*1218*/ 	.word	0x00008e40


	//   ....[4]....
        /*121c*/ 	.word	0x00008e70


	//   ....[5]....
        /*1220*/ 	.word	0x00008e90


	//   ....[6]....
        /*1224*/ 	.word	0x00008eb0


	//   ....[7]....
        /*1228*/ 	.word	0x00008ec0


	//   ....[8]....
        /*122c*/ 	.word	0x00008fc0


	//   ....[9]....
        /*1230*/ 	.word	0x00008fe0


	//   ....[10]....
        /*1234*/ 	.word	0x00009880


	//   ....[11]....
        /*1238*/ 	.word	0x00009890


	//   ....[12]....
        /*123c*/ 	.word	0x000098a0


	//   ....[13]....
        /*1240*/ 	.word	0x000098b0


	//   ....[14]....
        /*1244*/ 	.word	0x000098e0


	//   ....[15]....
        /*1248*/ 	.word	0x00009900


	//   ....[16]....
        /*124c*/ 	.word	0x00009920


	//   ....[17]....
        /*1250*/ 	.word	0x00009930


	//   ....[18]....
        /*1254*/ 	.word	0x000099f0


	//   ....[19]....
        /*1258*/ 	.word	0x00009a10


	//----- nvinfo : EIATTR_EXIT_INSTR_OFFSETS
	.align		4
.L_68:
        /*125c*/ 	.byte	0x04, 0x1c
        /*125e*/ 	.short	(.L_70 - .L_69)


	//   ....[0]....
.L_69:
        /*1260*/ 	.word	0x0000e330


	//   ....[1]....
        /*1264*/ 	.word	0x0000e3d0


	//----- nvinfo : EIATTR_REQNTID
	.align		4
.L_70:
        /*1268*/ 	.byte	0x04, 0x10
        /*126a*/ 	.short	(.L_72 - .L_71)
.L_71:
        /*126c*/ 	.word	0x00000080
        /*1270*/ 	.word	0x00000001
        /*1274*/ 	.word	0x00000001
.L_72:


//--------------------- .nv.callgraph             --------------------------
	.section	.nv.callgraph,"",@"SHT_CUDA_CALLGRAPH"
	.align	4
	.sectionentsize	8
	.align		4
        /*0000*/ 	.word	0x00000000
	.align		4
        /*0004*/ 	.word	0xffffffff
	.align		4
        /*0008*/ 	.word	0x00000000
	.align		4
        /*000c*/ 	.word	0xfffffffe
	.align		4
        /*0010*/ 	.word	0x00000000
	.align		4
        /*0014*/ 	.word	0xfffffffd
	.align		4
        /*0018*/ 	.word	0x00000000
	.align		4
        /*001c*/ 	.word	0xfffffffc


//--------------------- .nv.rel.action            --------------------------
	.section	.nv.rel.action,"",@"SHT_CUDA_RELOCINFO"
	.align	8
	.sectionentsize	8
        /*0000*/ 	.byte	0x73, 0x00, 0x00, 0x00, 0x00, 0x00, 0x00, 0x00, 0x00, 0x00, 0x00, 0x11, 0x25, 0x00, 0x05, 0x36


//--------------------- .nv.constant4             --------------------------
	.section	.nv.constant4,"a",@progbits
	.align	8
	.align		8
.nv.constant4:
        /*0000*/ 	.dword	_$_str


//--------------------- .nv.constant0.attn_fwd    --------------------------
	.section	.nv.constant0.attn_fwd,"a",@progbits
	.sectionflags	@""
	.align	4
.nv.constant0.attn_fwd:
	.zero		488


//--------------------- .text.attn_fwd            --------------------------
	.section	.text.attn_fwd,"ax",@progbits
	.sectioninfo	@"SHI_REGISTERS=255"
	.align	128
        .global         attn_fwd
        .type           attn_fwd,@function
        .size           attn_fwd,(.L_x_3 - attn_fwd)
        .other          attn_fwd,@"STO_CUDA_ENTRY STV_DEFAULT"
attn_fwd:
.text.attn_fwd:
[----:B------:R-:W-:Y:S02]  /*0000*/  MOV R1, c[0x0][0x28] ;  /* 0x00000a0000017a02 */ /* 0x000fe40000000f00 */
[----:B------:R-:W0:Y:S01]  /*0010*/  S2R R18, SR_CTAID.X ;  /* 0x0000000000127919 */ /* 0x000e220000002500 */
[----:B------:R-:W-:Y:S01]  /*0020*/  MOV R21, c[0x0][0x198] ;  /* 0x0000660000157a02 */ /* 0x000fe20000000f00 */
[----:B------:R-:W-:Y:S01]  /*0030*/  ULDC.64 UR6, c[0x0][0x118] ;  /* 0x0000460000067ab9 */ /* 0x000fe20000000a00 */
[----:B------:R-:W-:Y:S01]  /*0040*/  IADD3 R1, R1, -0x820, RZ ;  /* 0xfffff7e001017810 */ /* 0x000fe20007ffe0ff */
[----:B------:R-:W1:Y:S04]  /*0050*/  S2R R48, SR_TID.X ;  /* 0x0000000000307919 */ /* 0x000e680000002100 */
[----:B------:R-:W2:Y:S01]  /*0060*/  S2R R50, SR_CTAID.Y ;  /* 0x0000000000327919 */ /* 0x000ea20000002600 */
[----:B0-----:R-:W-:Y:S01]  /*0070*/  IMAD.SHL.U32 R18, R18, 0x20, RZ ;  /* 0x0000002012127824 */ /* 0x001fe200078e00ff */
[----:B-1----:R-:W-:-:S04]  /*0080*/  SHF.R.U32.HI R16, RZ, 0x5, R48 ;  /* 0x00000005ff107819 */ /* 0x002fc80000011630 */
[----:B------:R-:W-:Y:S02]  /*0090*/  LOP3.LUT R2, R18, 0x1f, R48, 0xf8, !PT ;  /* 0x0000001f12027812 */ /* 0x000fe400078ef830 */
[----:B------:R-:W-:Y:S01]  /*00a0*/  SGXT.U32 R16, R16, 0x2 ;  /* 0x000000021010781a */ /* 0x000fe20000000000 */
[----:B--2---:R-:W-:Y:S02]  /*00b0*/  IMAD R0, R50, c[0x0][0x190], RZ ;  /* 0x0000640032007a24 */ /* 0x004fe400078e02ff */
[----:B------:R-:W-:Y:S02]  /*00c0*/  IMAD R3, R2, c[0x0][0x194], RZ ;  /* 0x0000650002037a24 */ /* 0x000fe400078e02ff */
[----:B------:R-:W-:Y:S02]  /*00d0*/  IMAD.SHL.U32 R2, R0, 0x2, RZ ;  /* 0x0000000200027824 */ /* 0x000fe400078e00ff */
[----:B------:R-:W-:Y:S01]  /*00e0*/  IMAD R4, R16, c[0x0][0x198], RZ ;  /* 0x0000660010047a24 */ /* 0x000fe200078e02ff */
[----:B------:R-:W-:Y:S01]  /*00f0*/  SHF.L.U32 R5, R3, 0x1, RZ ;  /* 0x0000000103057819 */ /* 0x000fe200000006ff */
[----:B------:R-:W-:-:S03]  /*0100*/  IMAD.HI R0, R0, 0x2, RZ ;  /* 0x0000000200007827 */ /* 0x000fc600078e02ff */
[----:B------:R-:W-:Y:S01]  /*0110*/  IADD3 R47, P0, P1, R5, c[0x0][0x160], R2 ;  /* 0x00005800052f7a10 */ /* 0x000fe2000791e002 */
[----:B------:R-:W-:-:S04]  /*0120*/  IMAD.HI R3, R3, 0x2, RZ ;  /* 0x0000000203037827 */ /* 0x000fc800078e02ff */
[----:B------:R-:W-:Y:S01]  /*0130*/  IMAD R8, R21, 0x4, R4 ;  /* 0x0000000415087824 */ /* 0x000fe200078e0204 */
[----:B------:R-:W-:Y:S02]  /*0140*/  IADD3.X R49, R3, c[0x0][0x164], R0, P0, P1 ;  /* 0x0000590003317a10 */ /* 0x000fe400007e2400 */
[C---:B------:R-:W-:Y:S02]  /*0150*/  LEA R2, P0, R4.reuse, R47, 0x1 ;  /* 0x0000002f04027211 */ /* 0x040fe400078008ff */
[----:B------:R-:W-:Y:S02]  /*0160*/  LEA R5, R21, R8, 0x2 ;  /* 0x0000000815057211 */ /* 0x000fe400078e10ff */
[----:B------:R-:W-:Y:S02]  /*0170*/  LEA.HI.X.SX32 R3, R4, R49, 0x1, P0 ;  /* 0x0000003104037211 */ /* 0x000fe400000f0eff */
[-C--:B------:R-:W-:Y:S01]  /*0180*/  LEA R6, P1, R5, R47.reuse, 0x1 ;  /* 0x0000002f05067211 */ /* 0x080fe200078208ff */
[----:B------:R-:W-:Y:S01]  /*0190*/  IMAD R0, R21, 0x4, R5 ;  /* 0x0000000415007824 */ /* 0x000fe200078e0205 */
[----:B------:R-:W-:Y:S01]  /*01a0*/  LEA R4, P0, R8, R47, 0x1 ;  /* 0x0000002f08047211 */ /* 0x000fe200078008ff */
[----:B------:R0:W2:Y:S01]  /*01b0*/  LDG.E.U16 R22, [R2.64] ;  /* 0x0000000602167981 */ /* 0x0000a2000c1e1500 */
[----:B------:R-:W-:-:S02]  /*01c0*/  LEA.HI.X.SX32 R7, R5, R49, 0x1, P1 ;  /* 0x0000003105077211 */ /* 0x000fc400008f0eff */
[----:B------:R-:W-:Y:S02]  /*01d0*/  LEA.HI.X.SX32 R5, R8, R49, 0x1, P0 ;  /* 0x0000003108057211 */ /* 0x000fe400000f0eff */
[C---:B------:R-:W-:Y:S01]  /*01e0*/  LEA R8, P0, R0.reuse, R47, 0x1 ;  /* 0x0000002f00087211 */ /* 0x040fe200078008ff */
[----:B------:R1:W3:Y:S01]  /*01f0*/  LDG.E.U16 R24, [R6.64] ;  /* 0x0000000606187981 */ /* 0x0002e2000c1e1500 */
[C---:B------:R-:W-:Y:S02]  /*0200*/  LEA R11, R21.reuse, R0, 0x2 ;  /* 0x00000000150b7211 */ /* 0x040fe400078e10ff */
[----:B------:R-:W-:Y:S01]  /*0210*/  LEA.HI.X.SX32 R9, R0, R49, 0x1, P0 ;  /* 0x0000003100097211 */ /* 0x000fe200000f0eff */
[----:B------:R4:W5:Y:S02]  /*0220*/  LDG.E.U16 R23, [R4.64] ;  /* 0x0000000604177981 */ /* 0x000964000c1e1500 */
[----:B------:R-:W-:Y:S01]  /*0230*/  IMAD R0, R21, 0x4, R11 ;  /* 0x0000000415007824 */ /* 0x000fe200078e020b */
[----:B------:R-:W-:Y:S01]  /*0240*/  LEA R10, P0, R11, R47, 0x1 ;  /* 0x0000002f0b0a7211 */ /* 0x000fe200078008ff */
[----:B------:R1:W5:Y:S03]  /*0250*/  LDG.E.U16 R25, [R8.64] ;  /* 0x0000000608197981 */ /* 0x000366000c1e1500 */
[----:B------:R-:W-:-:S02]  /*0260*/  LEA R13, R21, R0, 0x2 ;  /* 0x00000000150d7211 */ /* 0x000fc400078e10ff */
[----:B------:R-:W-:Y:S02]  /*0270*/  LEA.HI.X.SX32 R11, R11, R49, 0x1, P0 ;  /* 0x000000310b0b7211 */ /* 0x000fe400000f0eff */
[CC--:B0-----:R-:W-:Y:S01]  /*0280*/  LEA R2, P0, R0.reuse, R47.reuse, 0x1 ;  /* 0x0000002f00027211 */ /* 0x0c1fe200078008ff */
[----:B------:R-:W-:Y:S01]  /*0290*/  IMAD R14, R21, 0x4, R13 ;  /* 0x00000004150e7824 */ /* 0x000fe200078e020d */
[----:B------:R-:W-:Y:S01]  /*02a0*/  LEA R12, P1, R13, R47, 0x1 ;  /* 0x0000002f0d0c7211 */ /* 0x000fe200078208ff */
[----:B------:R0:W5:Y:S01]  /*02b0*/  LDG.E.U16 R26, [R10.64] ;  /* 0x000000060a1a7981 */ /* 0x000162000c1e1500 */
[----:B------:R-:W-:Y:S02]  /*02c0*/  LEA.HI.X.SX32 R3, R0, R49, 0x1, P0 ;  /* 0x0000003100037211 */ /* 0x000fe400000f0eff */
[C---:B-1----:R-:W-:Y:S02]  /*02d0*/  LEA R6, P0, R14.reuse, R47, 0x1 ;  /* 0x0000002f0e067211 */ /* 0x042fe400078008ff */
[----:B------:R-:W-:Y:S01]  /*02e0*/  LEA R0, R21, R14, 0x2 ;  /* 0x0000000e15007211 */ /* 0x000fe200078e10ff */
[----:B------:R1:W5:Y:S01]  /*02f0*/  LDG.E.U16 R27, [R2.64] ;  /* 0x00000006021b7981 */ /* 0x000362000c1e1500 */
[----:B------:R-:W-:-:S02]  /*0300*/  LEA.HI.X.SX32 R7, R14, R49, 0x1, P0 ;  /* 0x000000310e077211 */ /* 0x000fc400000f0eff */
[C---:B----4-:R-:W-:Y:S01]  /*0310*/  LEA R4, P0, R0.reuse, R47, 0x1 ;  /* 0x0000002f00047211 */ /* 0x050fe200078008ff */
[----:B------:R-:W-:Y:S01]  /*0320*/  IMAD R9, R21, 0x4, R0 ;  /* 0x0000000415097824 */ /* 0x000fe200078e0200 */
[-C--:B------:R-:W-:Y:S01]  /*0330*/  LEA.HI.X.SX32 R13, R13, R49.reuse, 0x1, P1 ;  /* 0x000000310d0d7211 */ /* 0x080fe200008f0eff */
[----:B------:R4:W5:Y:S01]  /*0340*/  LDG.E.U16 R29, [R6.64] ;  /* 0x00000006061d7981 */ /* 0x000962000c1e1500 */
[----:B------:R-:W-:Y:S02]  /*0350*/  LEA.HI.X.SX32 R5, R0, R49, 0x1, P0 ;  /* 0x0000003100057211 */ /* 0x000fe400000f0eff */
[----:B------:R-:W-:Y:S01]  /*0360*/  LEA R0, R21, R9, 0x2 ;  /* 0x0000000915007211 */ /* 0x000fe200078e10ff */
[----:B------:R4:W5:Y:S01]  /*0370*/  LDG.E.U16 R28, [R12.64] ;  /* 0x000000060c1c7981 */ /* 0x000962000c1e1500 */
[-C--:B------:R-:W-:Y:S02]  /*0380*/  LEA R8, P0, R9, R47.reuse, 0x1 ;  /* 0x0000002f09087211 */ /* 0x080fe400078008ff */
[C---:B0-----:R-:W-:Y:S01]  /*0390*/  LEA R10, P1, R0.reuse, R47, 0x1 ;  /* 0x0000002f000a7211 */ /* 0x041fe200078208ff */
[----:B------:R-:W-:Y:S01]  /*03a0*/  IMAD R14, R21, 0x4, R0 ;  /* 0x00000004150e7824 */ /* 0x000fe200078e0200 */
[-C--:B------:R-:W-:Y:S01]  /*03b0*/  LEA.HI.X.SX32 R9, R9, R49.reuse, 0x1, P0 ;  /* 0x0000003109097211 */ /* 0x080fe200000f0eff */
[----:B------:R0:W5:Y:S01]  /*03c0*/  LDG.E.U16 R30, [R4.64] ;  /* 0x00000006041e7981 */ /* 0x000162000c1e1500 */
[----:B------:R-:W-:-:S02]  /*03d0*/  LEA.HI.X.SX32 R11, R0, R49, 0x1, P1 ;  /* 0x00000031000b7211 */ /* 0x000fc400008f0eff */
[C---:B-1----:R-:W-:Y:S01]  /*03e0*/  LEA R2, P0, R14.reuse, R47, 0x1 ;  /* 0x0000002f0e027211 */ /* 0x042fe200078008ff */
[----:B------:R1:W5:Y:S01]  /*03f0*/  LDG.E.U16 R31, [R8.64] ;  /* 0x00000006081f7981 */ /* 0x000362000c1e1500 */
[C---:B------:R-:W-:Y:S02]  /*0400*/  LEA R0, R21.reuse, R14, 0x2 ;  /* 0x0000000e15007211 */ /* 0x040fe400078e10ff */
[----:B------:R-:W-:Y:S01]  /*0410*/  LEA.HI.X.SX32 R3, R14, R49, 0x1, P0 ;  /* 0x000000310e037211 */ /* 0x000fe200000f0eff */
[----:B------:R1:W5:Y:S01]  /*0420*/  LDG.E.U16 R32, [R10.64] ;  /* 0x000000060a207981 */ /* 0x000362000c1e1500 */
[C---:B----4-:R-:W-:Y:S01]  /*0430*/  LEA R6, P0, R0.reuse, R47, 0x1 ;  /* 0x0000002f00067211 */ /* 0x050fe200078008ff */
[----:B------:R-:W-:Y:S02]  /*0440*/  IMAD R13, R21, 0x4, R0 ;  /* 0x00000004150d7824 */ /* 0x000fe400078e0200 */
[----:B------:R4:W5:Y:S01]  /*0450*/  LDG.E.U16 R33, [R2.64] ;  /* 0x0000000602217981 */ /* 0x000962000c1e1500 */
[----:B------:R-:W-:-:S02]  /*0460*/  LEA.HI.X.SX32 R7, R0, R49, 0x1, P0 ;  /* 0x0000003100077211 */ /* 0x000fc400000f0eff */
[----:B------:R-:W-:Y:S02]  /*0470*/  LEA R0, R21, R13, 0x2 ;  /* 0x0000000d15007211 */ /* 0x000fe400078e10ff */
[-C--:B0-----:R-:W-:Y:S01]  /*0480*/  LEA R4, P0, R13, R47.reuse, 0x1 ;  /* 0x0000002f0d047211 */ /* 0x081fe200078008ff */
[----:B------:R0:W5:Y:S01]  /*0490*/  LDG.E.U16 R34, [R6.64] ;  /* 0x0000000606227981 */ /* 0x000162000c1e1500 */
[C---:B------:R-:W-:Y:S01]  /*04a0*/  LEA R12, P1, R0.reuse, R47, 0x1 ;  /* 0x0000002f000c7211 */ /* 0x040fe200078208ff */
[----:B------:R-:W-:Y:S01]  /*04b0*/  IMAD R14, R21, 0x4, R0 ;  /* 0x00000004150e7824 */ /* 0x000fe200078e0200 */
[-C--:B------:R-:W-:Y:S02]  /*04c0*/  LEA.HI.X.SX32 R5, R13, R49.reuse, 0x1, P0 ;  /* 0x000000310d057211 */ /* 0x080fe400000f0eff */
[----:B------:R-:W-:Y:S02]  /*04d0*/  LEA.HI.X.SX32 R13, R0, R49, 0x1, P1 ;  /* 0x00000031000d7211 */ /* 0x000fe400008f0eff */
[----:B------:R-:W-:Y:S01]  /*04e0*/  LEA R0, R21, R14, 0x2 ;  /* 0x0000000e15007211 */ /* 0x000fe200078e10ff */
[----:B------:R0:W5:Y:S01]  /*04f0*/  LDG.E.U16 R35, [R4.64] ;  /* 0x0000000604237981 */ /* 0x000162000c1e1500 */
[----:B-1----:R-:W-:-:S03]  /*0500*/  LEA R8, P0, R14, R47, 0x1 ;  /* 0x0000002f0e087211 */ /* 0x002fc600078008ff */
[C---:B------:R-:W-:Y:S01]  /*0510*/  IMAD R10, R21.reuse, 0x4, R0 ;  /* 0x00000004150a7824 */ /* 0x040fe200078e0200 */
[----:B------:R-:W-:Y:S01]  /*0520*/  LEA.HI.X.SX32 R9, R14, R49, 0x1, P0 ;  /* 0x000000310e097211 */ /* 0x000fe200000f0eff */
[----:B------:R1:W5:Y:S01]  /*0530*/  LDG.E.U16 R36, [R12.64] ;  /* 0x000000060c247981 */ /* 0x000362000c1e1500 */
[C---:B----4-:R-:W-:Y:S02]  /*0540*/  LEA R2, P0, R0.reuse, R47, 0x1 ;  /* 0x0000002f00027211 */ /* 0x050fe400078008ff */
[----:B------:R-:W-:Y:S01]  /*0550*/  LEA R11, R21, R10, 0x2 ;  /* 0x0000000a150b7211 */ /* 0x000fe200078e10ff */
[----:B------:R4:W5:Y:S01]  /*0560*/  LDG.E.U16 R37, [R8.64] ;  /* 0x0000000608257981 */ /* 0x000962000c1e1500 */
[----:B------:R-:W-:-:S03]  /*0570*/  LEA.HI.X.SX32 R3, R0, R49, 0x1, P0 ;  /* 0x0000003100037211 */ /* 0x000fc600000f0eff */
[C---:B------:R-:W-:Y:S01]  /*0580*/  IMAD R0, R21.reuse, 0x4, R11 ;  /* 0x0000000415007824 */ /* 0x040fe200078e020b */
[----:B0-----:R-:W-:Y:S01]  /*0590*/  LEA R6, P0, R10, R47, 0x1 ;  /* 0x0000002f0a067211 */ /* 0x001fe200078008ff */
[----:B------:R0:W5:Y:S03]  /*05a0*/  LDG.E.U16 R38, [R2.64] ;  /* 0x0000000602267981 */ /* 0x000166000c1e1500 */
[----:B------:R-:W-:-:S05]  /*05b0*/  LEA R14, R21, R0, 0x2 ;  /* 0x00000000150e7211 */ /* 0x000fca00078e10ff */
[----:B------:R-:W-:Y:S01]  /*05c0*/  IMAD R15, R21, 0x4, R14 ;  /* 0x00000004150f7824 */ /* 0x000fe200078e020e */
[----:B------:R-:W-:Y:S02]  /*05d0*/  LEA R4, P1, R11, R47, 0x1 ;  /* 0x0000002f0b047211 */ /* 0x000fe400078208ff */
[----:B------:R-:W-:Y:S02]  /*05e0*/  LEA.HI.X.SX32 R7, R10, R49, 0x1, P0 ;  /* 0x000000310a077211 */ /* 0x000fe400000f0eff */
[C---:B------:R-:W-:Y:S02]  /*05f0*/  LEA R10, P0, R0.reuse, R47, 0x1 ;  /* 0x0000002f000a7211 */ /* 0x040fe400078008ff */
[----:B-1----:R-:W-:Y:S01]  /*0600*/  LEA R13, R21, R15, 0x2 ;  /* 0x0000000f150d7211 */ /* 0x002fe200078e10ff */
[----:B------:R1:W5:Y:S01]  /*0610*/  LDG.E.U16 R39, [R6.64] ;  /* 0x0000000606277981 */ /* 0x000362000c1e1500 */
[-C--:B------:R-:W-:Y:S02]  /*0620*/  LEA.HI.X.SX32 R5, R11, R49.reuse, 0x1, P1 ;  /* 0x000000310b057211 */ /* 0x080fe400008f0eff */
[----:B------:R-:W-:Y:S01]  /*0630*/  LEA.HI.X.SX32 R11, R0, R49, 0x1, P0 ;  /* 0x00000031000b7211 */ /* 0x000fe200000f0eff */
[C---:B------:R-:W-:Y:S01]  /*0640*/  IMAD R0, R21.reuse, 0x4, R13 ;  /* 0x0000000415007824 */ /* 0x040fe200078e020d */
[C---:B----4-:R-:W-:Y:S01]  /*0650*/  LEA R8, P0, R14.reuse, R47, 0x1 ;  /* 0x0000002f0e087211 */ /* 0x050fe200078008ff */
[----:B------:R4:W5:Y:S03]  /*0660*/  LDG.E.U16 R40, [R4.64] ;  /* 0x0000000604287981 */ /* 0x000966000c1e1500 */
[----:B------:R-:W-:Y:S01]  /*0670*/  LEA.HI.X.SX32 R9, R14, R49, 0x1, P0 ;  /* 0x000000310e097211 */ /* 0x000fe200000f0eff */
[----:B------:R1:W5:Y:S01]  /*0680*/  LDG.E.U16 R41, [R10.64] ;  /* 0x000000060a297981 */ /* 0x000362000c1e1500 */
[----:B------:R-:W-:-:S02]  /*0690*/  LEA R14, R21, R0, 0x2 ;  /* 0x00000000150e7211 */ /* 0x000fc400078e10ff */
[----:B0-----:R-:W-:Y:S01]  /*06a0*/  LEA R2, P0, R15, R47, 0x1 ;  /* 0x0000002f0f027211 */ /* 0x001fe200078008ff */
[----:B------:R0:W5:Y:S02]  /*06b0*/  LDG.E.U16 R42, [R8.64] ;  /* 0x00000006082a7981 */ /* 0x000164000c1e1500 */
[----:B------:R-:W-:Y:S01]  /*06c0*/  IMAD R17, R21, 0x4, R14 ;  /* 0x0000000415117824 */ /* 0x000fe200078e020e */
[----:B------:R-:W-:-:S04]  /*06d0*/  LEA.HI.X.SX32 R3, R15, R49, 0x1, P0 ;  /* 0x000000310f037211 */ /* 0x000fc800000f0eff */
[----:B------:R-:W-:Y:S01]  /*06e0*/  LEA R15, R21, R17, 0x2 ;  /* 0x00000011150f7211 */ /* 0x000fe200078e10ff */
[----:B------:R0:W5:Y:S01]  /*06f0*/  LDG.E.U16 R43, [R2.64] ;  /* 0x00000006022b7981 */ /* 0x000162000c1e1500 */
[----:B-1----:R-:W-:-:S03]  /*0700*/  LEA R6, P0, R14, R47, 0x1 ;  /* 0x0000002f0e067211 */ /* 0x002fc600078008ff */
[----:B------:R-:W-:Y:S01]  /*0710*/  IMAD R19, R21, 0x4, R15 ;  /* 0x0000000415137824 */ /* 0x000fe200078e020f */
[----:B------:R-:W-:Y:S02]  /*0720*/  LEA R12, P1, R13, R47, 0x1 ;  /* 0x0000002f0d0c7211 */ /* 0x000fe400078208ff */
[----:B------:R-:W-:Y:S02]  /*0730*/  LEA.HI.X.SX32 R7, R14, R49, 0x1, P0 ;  /* 0x000000310e077211 */ /* 0x000fe400000f0eff */
[----:B----4-:R-:W-:Y:S02]  /*0740*/  LEA R5, R21, R19, 0x2 ;  /* 0x0000001315057211 */ /* 0x010fe400078e10ff */
[----:B------:R-:W-:Y:S01]  /*0750*/  LEA R10, P0, R15, R47, 0x1 ;  /* 0x0000002f0f0a7211 */ /* 0x000fe200078008ff */
[----:B------:R1:W4:Y:S01]  /*0760*/  LDG.E.U16 R45, [R6.64] ;  /* 0x00000006062d7981 */ /* 0x000322000c1e1500 */
[-C--:B------:R-:W-:Y:S01]  /*0770*/  LEA.HI.X.SX32 R13, R13, R49.reuse, 0x1, P1 ;  /* 0x000000310d0d7211 */ /* 0x080fe200008f0eff */
[----:B------:R-:W-:Y:S01]  /*0780*/  IMAD R20, R21, 0x4, R5 ;  /* 0x0000000415147824 */ /* 0x000fe200078e0205 */
[----:B------:R-:W-:-:S02]  /*0790*/  LEA.HI.X.SX32 R11, R15, R49, 0x1, P0 ;  /* 0x000000310f0b7211 */ /* 0x000fc400000f0eff */
[CC--:B0-----:R-:W-:Y:S01]  /*07a0*/  LEA R8, P1, R5.reuse, R47.reuse, 0x1 ;  /* 0x0000002f05087211 */ /* 0x0c1fe200078208ff */
[----:B------:R0:W4:Y:S01]  /*07b0*/  LDG.E.U16 R44, [R12.64] ;  /* 0x000000060c2c7981 */ /* 0x000122000c1e1500 */
[C---:B------:R-:W-:Y:S02]  /*07c0*/  LEA R4, P0, R0.reuse, R47, 0x1 ;  /* 0x0000002f00047211 */ /* 0x040fe400078008ff */
[-C--:B------:R-:W-:Y:S01]  /*07d0*/  LEA.HI.X.SX32 R9, R5, R49.reuse, 0x1, P1 ;  /* 0x0000003105097211 */ /* 0x080fe200008f0eff */
[----:B------:R0:W4:Y:S01]  /*07e0*/  LDG.E.U16 R46, [R10.64] ;  /* 0x000000060a2e7981 */ /* 0x000122000c1e1500 */
[----:B------:R-:W-:Y:S02]  /*07f0*/  LEA.HI.X.SX32 R5, R0, R49, 0x1, P0 ;  /* 0x0000003100057211 */ /* 0x000fe400000f0eff */
[----:B------:R-:W-:Y:S01]  /*0800*/  LEA R15, R21, R20, 0x2 ;  /* 0x00000014150f7211 */ /* 0x000fe200078e10ff */
[----:B------:R1:W4:Y:S01]  /*0810*/  LDG.E.U16 R8, [R8.64] ;  /* 0x0000000608087981 */ /* 0x000322000c1e1500 */
[----:B------:R-:W-:-:S02]  /*0820*/  LEA R2, P0, R17, R47, 0x1 ;  /* 0x0000002f11027211 */ /* 0x000fc400078008ff */
[----:B------:R-:W-:Y:S02]  /*0830*/  LEA R14, P2, R15, R47, 0x1 ;  /* 0x0000002f0f0e7211 */ /* 0x000fe400078408ff */
[----:B------:R-:W-:Y:S02]  /*0840*/  LEA.HI.X.SX32 R3, R17, R49, 0x1, P0 ;  /* 0x0000003111037211 */ /* 0x000fe400000f0eff */
[C---:B0-----:R-:W-:Y:S01]  /*0850*/  LEA R12, P0, R20.reuse, R47, 0x1 ;  /* 0x0000002f140c7211 */ /* 0x041fe200078008ff */
[----:B------:R-:W-:Y:S01]  /*0860*/  IMAD R21, R21, 0x4, R15 ;  /* 0x0000000415157824 */ /* 0x000fe200078e020f */
[----:B------:R-:W-:Y:S01]  /*0870*/  LEA.HI.X.SX32 R15, R15, R49, 0x1, P2 ;  /* 0x000000310f0f7211 */ /* 0x000fe200010f0eff */
[----:B------:R0:W4:Y:S01]  /*0880*/  LDG.E.U16 R17, [R4.64] ;  /* 0x0000000604117981 */ /* 0x000122000c1e1500 */
[C---:B-1----:R-:W-:Y:S02]  /*0890*/  LEA R6, P1, R19.reuse, R47, 0x1 ;  /* 0x0000002f13067211 */ /* 0x042fe400078208ff */
[-C--:B------:R-:W-:Y:S01]  /*08a0*/  LEA.HI.X.SX32 R13, R20, R49.reuse, 0x1, P0 ;  /* 0x00000031140d7211 */ /* 0x080fe200000f0eff */
[----:B------:R1:W4:Y:S01]  /*08b0*/  LDG.E.U16 R14, [R14.64] ;  /* 0x000000060e0e7981 */ /* 0x000322000c1e1500 */
[----:B------:R-:W-:-:S03]  /*08c0*/  LEA.HI.X.SX32 R7, R19, R49, 0x1, P1 ;  /* 0x0000003113077211 */ /* 0x000fc600008f0eff */
[----:B------:R0:W4:Y:S04]  /*08d0*/  LDG.E.U16 R19, [R2.64] ;  /* 0x0000000602137981 */ /* 0x000128000c1e1500 */
[----:B------:R-:W4:Y:S01]  /*08e0*/  LDG.E.U16 R12, [R12.64] ;  /* 0x000000060c0c7981 */ /* 0x000f22000c1e1500 */
[----:B------:R-:W-:-:S03]  /*08f0*/  LEA R10, P1, R21, R47, 0x1 ;  /* 0x0000002f150a7211 */ /* 0x000fc600078208ff */
[----:B------:R0:W4:Y:S01]  /*0900*/  LDG.E.U16 R6, [R6.64] ;  /* 0x0000000606067981 */ /* 0x000122000c1e1500 */
[----:B------:R-:W-:-:S05]  /*0910*/  LEA.HI.X.SX32 R11, R21, R49, 0x1, P1 ;  /* 0x00000031150b7211 */ /* 0x000fca00008f0eff */
[----:B------:R1:W4:Y:S01]  /*0920*/  LDG.E.U16 R9, [R10.64] ;  /* 0x000000060a097981 */ /* 0x000322000c1e1500 */
[----:B------:R-:W-:-:S04]  /*0930*/  SHF.R.S32.HI R0, RZ, 0x6, R48 ;  /* 0x00000006ff007819 */ /* 0x000fc80000011430 */
[----:B------:R-:W-:Y:S02]  /*0940*/  SGXT R0, R0, 0x1 ;  /* 0x000000010000781a */ /* 0x000fe40000000200 */
[----:B0-----:R-:W-:Y:S02]  /*0950*/  SHF.L.U32 R5, R48, 0x1, RZ ;  /* 0x0000000130057819 */ /* 0x001fe400000006ff */
[----:B------:R-:W-:-:S04]  /*0960*/  LOP3.LUT R0, R0, 0x90, RZ, 0xc0, !PT ;  /* 0x0000009000007812 */ /* 0x000fc800078ec0ff */
[----:B-1----:R-:W-:-:S04]  /*0970*/  LOP3.LUT R15, R0, 0x7e, R5, 0x78, !PT ;  /* 0x0000007e000f7812 */ /* 0x002fc800078e7805 */
[----:B------:R-:W-:Y:S02]  /*0980*/  LOP3.LUT R20, R15, 0x20, RZ, 0x3c, !PT ;  /* 0x000000200f147812 */ /* 0x000fe400078e3cff */
[----:B------:R-:W-:-:S04]  /*0990*/  IADD3 R51, R18, 0x20, RZ ;  /* 0x0000002012337810 */ /* 0x000fc80007ffe0ff */
[----:B------:R-:W-:Y:S01]  /*09a0*/  ISETP.GE.AND P0, PT, R51, 0x1, PT ;  /* 0x000000013300780c */ /* 0x000fe20003f06270 */
[----:B------:R-:W-:Y:S01]  /*09b0*/  IMAD.MOV.U32 R120, RZ, RZ, 0x3f800000 ;  /* 0x3f800000ff787424 */ /* 0x000fe200078e00ff */
[----:B------:R-:W-:Y:S01]  /*09c0*/  MOV R0, 0xff800000 ;  /* 0xff80000000007802 */ /* 0x000fe20000000f00 */
[----:B------:R-:W-:Y:S01]  /*09d0*/  IMAD.MOV.U32 R2, RZ, RZ, -0x800000 ;  /* 0xff800000ff027424 */ /* 0x000fe200078e00ff */
[----:B------:R-:W-:Y:S01]  /*09e0*/  MOV R3, 0xff800000 ;  /* 0xff80000000037802 */ /* 0x000fe20000000f00 */
[----:B------:R-:W-:Y:S01]  /*09f0*/  IMAD.MOV.U32 R4, RZ, RZ, -0x800000 ;  /* 0xff800000ff047424 */ /* 0x000fe200078e00ff */
[----:B------:R-:W-:Y:S01]  /*0a00*/  MOV R10, 0x3f800000 ;  /* 0x3f800000000a7802 */ /* 0x000fe20000000f00 */
[----:B------:R-:W-:Y:S01]  /*0a10*/  IMAD.MOV.U32 R11, RZ, RZ, 0x3f800000 ;  /* 0x3f800000ff0b7424 */ /* 0x000fe200078e00ff */
[----:B------:R-:W-:Y:S01]  /*0a20*/  CS2R R80, SRZ ;  /* 0x0000000000507805 */ /* 0x000fe2000001ff00 */
        /* <DEDUP_REMOVED lines=15> */
[----:B------:R-:W-:Y:S01]  /*0b20*/  IMAD R7, R16, c[0x0][0x1c8], RZ ;  /* 0x0000720010077a24 */ /* 0x000fe200078e02ff */
[----:B--2---:R-:W-:Y:S04]  /*0b30*/  STS.U16 [R15+0x8000], R22 ;  /* 0x008000160f007388 */ /* 0x004fe80000000400 */
[----:B---3--:R-:W-:Y:S04]  /*0b40*/  STS.U16 [R15+0x8200], R24 ;  /* 0x008200180f007388 */ /* 0x008fe80000000400 */
[----:B-----5:R-:W-:Y:S04]  /*0b50*/  STS.U16 [R15+0x8400], R26 ;  /* 0x0084001a0f007388 */ /* 0x020fe80000000400 */
[----:B------:R-:W-:Y:S04]  /*0b60*/  STS.U16 [R15+0x8600], R28 ;  /* 0x0086001c0f007388 */ /* 0x000fe80000000400 */
[----:B------:R0:W-:Y:S04]  /*0b70*/  STS.U16 [R15+0x8800], R30 ;  /* 0x0088001e0f007388 */ /* 0x0001e80000000400 */
[----:B------:R-:W-:Y:S04]  /*0b80*/  STS.U16 [R15+0x8a00], R32 ;  /* 0x008a00200f007388 */ /* 0x000fe80000000400 */
[----:B------:R-:W-:Y:S04]  /*0b90*/  STS.U16 [R15+0x8c00], R34 ;  /* 0x008c00220f007388 */ /* 0x000fe80000000400 */
[----:B------:R-:W-:Y:S04]  /*0ba0*/  STS.U16 [R15+0x8e00], R36 ;  /* 0x008e00240f007388 */ /* 0x000fe80000000400 */
[----:B------:R-:W-:Y:S01]  /*0bb0*/  STS.U16 [R15+0x9000], R38 ;  /* 0x009000260f007388 */ /* 0x000fe20000000400 */
[----:B0-----:R-:W-:-:S03]  /*0bc0*/  LOP3.LUT R30, R48, 0x60, RZ, 0xc0, !PT ;  /* 0x00000060301e7812 */ /* 0x001fc600078ec0ff */
[----:B------:R-:W-:Y:S04]  /*0bd0*/  STS.U16 [R15+0x9200], R40 ;  /* 0x009200280f007388 */ /* 0x000fe80000000400 */
[----:B------:R-:W-:Y:S04]  /*0be0*/  STS.U16 [R15+0x9400], R42 ;  /* 0x0094002a0f007388 */ /* 0x000fe80000000400 */
[----:B----4-:R-:W-:Y:S04]  /*0bf0*/  STS.U16 [R15+0x9800], R45 ;  /* 0x0098002d0f007388 */ /* 0x010fe80000000400 */
[----:B------:R-:W-:Y:S04]  /*0c00*/  STS.U16 [R15+0x9600], R44 ;  /* 0x0096002c0f007388 */ /* 0x000fe80000000400 */
[----:B------:R-:W-:Y:S04]  /*0c10*/  STS.U16 [R15+0x9a00], R46 ;  /* 0x009a002e0f007388 */ /* 0x000fe80000000400 */
[----:B------:R0:W-:Y:S04]  /*0c20*/  STS.U16 [R15+0x9c00], R8 ;  /* 0x009c00080f007388 */ /* 0x0001e80000000400 */
[----:B------:R-:W-:Y:S04]  /*0c30*/  STS.U16 [R15+0x9e00], R14 ;  /* 0x009e000e0f007388 */ /* 0x000fe80000000400 */
        /* <DEDUP_REMOVED lines=12> */
[----:B------:R-:W-:Y:S01]  /*0d00*/  STS.U16 [R20+0x9d00], R12 ;  /* 0x009d000c14007388 */ /* 0x000fe20000000400 */
[----:B0-----:R-:W-:-:S03]  /*0d10*/  LOP3.LUT R8, R48, 0x7f, RZ, 0xc0, !PT ;  /* 0x0000007f30087812 */ /* 0x001fc600078ec0ff */
[----:B------:R0:W-:Y:S04]  /*0d20*/  STS.U16 [R20+0x8700], R29 ;  /* 0x0087001d14007388 */ /* 0x0001e80000000400 */
[----:B------:R1:W-:Y:S04]  /*0d30*/  STS.U16 [R20+0x9b00], R6 ;  /* 0x009b000614007388 */ /* 0x0003e80000000400 */
[----:B------:R2:W-:Y:S01]  /*0d40*/  STS.U16 [R20+0x9f00], R9 ;  /* 0x009f000914007388 */ /* 0x0005e20000000400 */
[----:B0-----:R-:W-:Y:S02]  /*0d50*/  MOV R29, 0x3f800000 ;  /* 0x3f800000001d7802 */ /* 0x001fe40000000f00 */
[----:B-1----:R-:W-:-:S02]  /*0d60*/  SHF.L.U32 R6, R48, 0x3, RZ ;  /* 0x0000000330067819 */ /* 0x002fc400000006ff */
[----:B--2---:R-:W-:Y:S01]  /*0d70*/  LOP3.LUT R9, R48, 0x1c, RZ, 0xc0, !PT ;  /* 0x0000001c30097812 */ /* 0x004fe200078ec0ff */
[----:B------:R-:W-:Y:S05]  /*0d80*/  @!P0 BRA `(.L_x_0) ;  /* 0x0000b73000008947 */ /* 0x000fea0003800000 */
[----:B------:R-:W-:Y:S01]  /*0d90*/  IMAD R2, R50, c[0x0][0x1b0], RZ ;  /* 0x00006c0032027a24 */ /* 0x000fe200078e02ff */
[----:B------:R-:W-:Y:S01]  /*0da0*/  SHF.R.U32.HI R21, RZ, 0x2, R48 ;  /* 0x00000002ff157819 */ /* 0x000fe20000011630 */
[----:B------:R-:W-:Y:S01]  /*0db0*/  IMAD R4, R8, c[0x0][0x1b4], RZ ;  /* 0x00006d0008047a24 */ /* 0x000fe200078e02ff */
[----:B------:R-:W-:Y:S01]  /*0dc0*/  LOP3.LUT R12, R48, 0x10, RZ, 0xc0, !PT ;  /* 0x00000010300c7812 */ /* 0x000fe200078ec0ff */
[----:B------:R-:W-:Y:S01]  /*0dd0*/  IMAD R0, R50, c[0x0][0x1a0], RZ ;  /* 0x0000680032007a24 */ /* 0x000fe200078e02ff */
[----:B------:R-:W-:Y:S01]  /*0de0*/  SHF.L.U32 R138, R2, 0x1, RZ ;  /* 0x00000001028a7819 */ /* 0x000fe200000006ff */
[----:B------:R-:W-:Y:S01]  /*0df0*/  IMAD R3, R8, c[0x0][0x1a8], RZ ;  /* 0x00006a0008037a24 */ /* 0x000fe200078e02ff */
[----:B------:R-:W-:Y:S01]  /*0e00*/  SGXT.U32 R21, R21, 0x3 ;  /* 0x000000031515781a */ /* 0x000fe20000000000 */
[----:B------:R-:W-:Y:S01]  /*0e10*/  IMAD.SHL.U32 R139, R4, 0x2, RZ ;  /* 0x00000002048b7824 */ /* 0x000fe200078e00ff */
[----:B------:R-:W-:Y:S01]  /*0e20*/  SHF.R.U32.HI R14, RZ, 0x1, R30 ;  /* 0x00000001ff0e7819 */ /* 0x000fe2000001161e */
[----:B------:R-:W-:Y:S01]  /*0e30*/  IMAD.SHL.U32 R136, R0, 0x2, RZ ;  /* 0x0000000200887824 */ /* 0x000fe200078e00ff */
[----:B------:R-:W-:Y:S01]  /*0e40*/  SHF.L.U32 R137, R3, 0x1, RZ ;  /* 0x0000000103897819 */ /* 0x000fe200000006ff */
[----:B------:R-:W-:Y:S01]  /*0e50*/  IMAD.HI R2, R2, 0x2, RZ ;  /* 0x0000000202027827 */ /* 0x000fe200078e02ff */
[----:B------:R-:W-:Y:S01]  /*0e60*/  IADD3 R138, P2, P3, R139, c[0x0][0x170], R138 ;  /* 0x00005c008b8a7a10 */ /* 0x000fe20007b5e08a */
[----:B------:R-:W-:Y:S01]  /*0e70*/  CS2R R80, SRZ ;  /* 0x0000000000507805 */ /* 0x000fe2000001ff00 */
[----:B------:R-:W-:Y:S01]  /*0e80*/  IADD3 R136, P0, P1, R137, c[0x0][0x168], R136 ;  /* 0x00005a0089887a10 */ /* 0x000fe2000791e088 */
[----:B------:R-:W-:Y:S01]  /*0e90*/  IMAD.HI R7, R4, 0x2, RZ ;  /* 0x0000000204077827 */ /* 0x000fe200078e02ff */
[----:B------:R-:W-:Y:S01]  /*0ea0*/  LOP3.LUT R15, R21, R18, RZ, 0xfc, !PT ;  /* 0x00000012150f7212 */ /* 0x000fe200078efcff */
[----:B------:R-:W-:Y:S01]  /*0eb0*/  CS2R R82, SRZ ;  /* 0x0000000000527805 */ /* 0x000fe2000001ff00 */
[--C-:B------:R-:W-:Y:S01]  /*0ec0*/  LOP3.LUT R16, R18, 0x8, R21.reuse, 0xfe, !PT ;  /* 0x0000000812107812 */ /* 0x100fe200078efe15 */
[----:B------:R-:W-:Y:S01]  /*0ed0*/  IMAD.HI R0, R0, 0x2, RZ ;  /* 0x0000000200007827 */ /* 0x000fe200078e02ff */
[----:B------:R-:W-:Y:S01]  /*0ee0*/  IADD3.X R139, R7, c[0x0][0x174], R2, P2, P3 ;  /* 0x00005d00078b7a10 */ /* 0x000fe200017e6402 */
[----:B------:R-:W-:Y:S01]  /*0ef0*/  CS2R R56, SRZ ;  /* 0x0000000000387805 */ /* 0x000fe2000001ff00 */
[C---:B------:R-:W-:Y:S01]  /*0f00*/  LOP3.LUT R2, R48.reuse, 0x7, RZ, 0xc0, !PT ;  /* 0x0000000730027812 */ /* 0x040fe200078ec0ff */
[----:B------:R-:W-:Y:S01]  /*0f10*/  IMAD.HI R3, R3, 0x2, RZ ;  /* 0x0000000203037827 */ /* 0x000fe200078e02ff */
[----:B------:R-:W-:Y:S01]  /*0f20*/  SHF.L.U32 R7, R48, 0x8, RZ ;  /* 0x0000000830077819 */ /* 0x000fe200000006ff */
[----:B------:R-:W-:Y:S01]  /*0f30*/  STL.64 [R1+0x7d8], R138 ;  /* 0x0007d88a01007387 */ /* 0x000fe20000100a00 */
[----:B------:R-:W-:Y:S01]  /*0f40*/  LOP3.LUT R17, R18, 0x10, R21, 0xfe, !PT ;  /* 0x0000001012117812 */ /* 0x000fe200078efe15 */
[----:B------:R-:W-:Y:S01]  /*0f50*/  IMAD.SHL.U32 R22, R9, 0x4, RZ ;  /* 0x0000000409167824 */ /* 0x000fe200078e00ff */
[----:B------:R-:W-:Y:S01]  /*0f60*/  IADD3.X R137, R3, c[0x0][0x16c], R0, P0, P1 ;  /* 0x00005b0003897a10 */ /* 0x000fe200007e2400 */
[----:B------:R-:W-:Y:S01]  /*0f70*/  STL [R1+0x7e0], R139 ;  /* 0x0007e08b01007387 */ /* 0x000fe20000100800 */
[----:B------:R-:W-:Y:S01]  /*0f80*/  LOP3.LUT R0, R48, 0x1f, RZ, 0xc0, !PT ;  /* 0x0000001f30007812 */ /* 0x000fe200078ec0ff */
[----:B------:R-:W-:Y:S01]  /*0f90*/  IMAD.MOV.U32 R45, RZ, RZ, -0x800000 ;  /* 0xff800000ff2d7424 */ /* 0x000fe200078e00ff */
[----:B------:R-:W-:Y:S01]  /*0fa0*/  LOP3.LUT R3, R6, 0x30, RZ, 0xc0, !PT ;  /* 0x0000003006037812 */ /* 0x000fe200078ec0ff */
[C---:B------:R-:W-:Y:S01]  /*0fb0*/  IMAD.SHL.U32 R6, R2.reuse, 0x10, RZ ;  /* 0x0000001002067824 */ /* 0x040fe200078e00ff */
[----:B------:R-:W-:Y:S01]  /*0fc0*/  LEA R0, R9, R0, 0x4 ;  /* 0x0000000009007211 */ /* 0x000fe200078e20ff */
[----:B------:R-:W-:Y:S01]  /*0fd0*/  IMAD.MOV.U32 R10, RZ, RZ, 0x3f800000 ;  /* 0x3f800000ff0a7424 */ /* 0x000fe200078e00ff */
[----:B------:R-:W-:Y:S01]  /*0fe0*/  LEA R4, R2, R3, 0x6 ;  /* 0x0000000302047211 */ /* 0x000fe200078e30ff */
[----:B------:R-:W-:Y:S01]  /*0ff0*/  CS2R R58, SRZ ;  /* 0x00000000003a7805 */ /* 0x000fe2000001ff00 */
[----:B------:R-:W-:Y:S01]  /*1000*/  LOP3.LUT R28, R6, 0xf00, R7, 0xf8, !PT ;  /* 0x00000f00061c7812 */ /* 0x000fe200078ef807 */
[----:B------:R-:W-:Y:S01]  /*1010*/  IMAD.SHL.U32 R7, R0, 0x4, RZ ;  /* 0x0000000400077824 */ /* 0x000fe200078e00ff */
[----:B------:R-:W-:-:S02]  /*1020*/  LOP3.LUT R18, R18, 0x18, R21, 0xfe, !PT ;  /* 0x0000001812127812 */ /* 0x000fc400078efe15 */
[C---:B------:R-:W-:Y:S02]  /*1030*/  LOP3.LUT R19, R21.reuse, 0x8, RZ, 0xfc, !PT ;  /* 0x0000000815137812 */ /* 0x040fe400078efcff */
[C---:B------:R-:W-:Y:S02]  /*1040*/  LOP3.LUT R20, R21.reuse, 0x10, RZ, 0xfc, !PT ;  /* 0x0000001015147812 */ /* 0x040fe400078efcff */
[----:B------:R-:W-:Y:S02]  /*1050*/  LEA R2, R2, R30, 0x2 ;  /* 0x0000001e02027211 */ /* 0x000fe400078e10ff */
[----:B------:R-:W-:Y:S01]  /*1060*/  LOP3.LUT R13, R6, 0x30, R5, 0x78, !PT ;  /* 0x00000030060d7812 */ /* 0x000fe200078e7805 */
[----:B------:R-:W-:Y:S01]  /*1070*/  IMAD.MOV.U32 R6, RZ, RZ, -0x800000 ;  /* 0xff800000ff067424 */ /* 0x000fe200078e00ff */
[----:B------:R-:W-:Y:S02]  /*1080*/  SHF.R.U32.HI R0, RZ, 0x3, R8 ;  /* 0x00000003ff007819 */ /* 0x000fe40000011608 */
[----:B------:R-:W-:-:S02]  /*1090*/  LOP3.LUT R21, R21, 0x18, RZ, 0xfc, !PT ;  /* 0x0000001815157812 */ /* 0x000fc400078efcff */
[----:B------:R-:W-:Y:S02]  /*10a0*/  LEA R13, R2, R13, 0x6 ;  /* 0x0000000d020d7211 */ /* 0x000fe400078e30ff */
[----:B------:R-:W-:Y:S01]  /*10b0*/  LOP3.LUT R25, R0, 0xc, RZ, 0xc0, !PT ;  /* 0x0000000c00197812 */ /* 0x000fe200078ec0ff */
[----:B------:R-:W-:Y:S01]  /*10c0*/  IMAD.SHL.U32 R2, R21, 0x10, RZ ;  /* 0x0000001015027824 */ /* 0x000fe200078e00ff */
[----:B------:R-:W-:Y:S02]  /*10d0*/  SHF.L.U32 R24, R20, 0x4, RZ ;  /* 0x0000000414187819 */ /* 0x000fe400000006ff */
[----:B------:R-:W-:Y:S02]  /*10e0*/  SHF.L.U32 R0, R19, 0x4, RZ ;  /* 0x0000000413007819 */ /* 0x000fe400000006ff */
[----:B------:R-:W-:Y:S01]  /*10f0*/  LOP3.LUT R3, R4, 0x10, R5, 0x78, !PT ;  /* 0x0000001004037812 */ /* 0x000fe200078e7805 */
[----:B------:R-:W-:Y:S01]  /*1100*/  IMAD.IADD R24, R25, 0x1, R24 ;  /* 0x0000000119187824 */ /* 0x000fe200078e0218 */
[----:B------:R-:W-:-:S02]  /*1110*/  IADD3 R22, R22, R25, RZ ;  /* 0x0000001916167210 */ /* 0x000fc40007ffe0ff */
[C---:B------:R-:W-:Y:S01]  /*1120*/  IADD3 R23, R25.reuse, R0, RZ ;  /* 0x0000000019177210 */ /* 0x040fe20007ffe0ff */
[----:B------:R-:W-:Y:S01]  /*1130*/  IMAD.MOV.U32 R0, RZ, RZ, c[0x0][0x1b8] ;  /* 0x00006e00ff007624 */ /* 0x000fe200078e00ff */
[----:B------:R-:W-:Y:S02]  /*1140*/  IADD3 R25, R25, R2, RZ ;  /* 0x0000000219197210 */ /* 0x000fe40007ffe0ff */
[----:B------:R-:W-:Y:S01]  /*1150*/  MOV R2, c[0x0][0x1a4] ;  /* 0x0000690000027a02 */ /* 0x000fe20000000f00 */
[----:B------:R-:W-:Y:S01]  /*1160*/  IMAD R43, R0, 0x42, RZ ;  /* 0x00000042002b7824 */ /* 0x000fe200078e02ff */
[----:B------:R-:W-:Y:S01]  /*1170*/  LEA R12, R12, R3, 0x5 ;  /* 0x000000030c0c7211 */ /* 0x000fe200078e28ff */
[----:B------:R-:W-:Y:S01]  /*1180*/  IMAD R46, R0, 0x22, RZ ;  /* 0x00000022002e7824 */ /* 0x000fe200078e02ff */
[----:B------:R-:W-:Y:S01]  /*1190*/  LOP3.LUT R14, R7, R14, RZ, 0x3c, !PT ;  /* 0x0000000e070e7212 */ /* 0x000fe200078e3cff */
[C---:B------:R-:W-:Y:S01]  /*11a0*/  IMAD R244, R2.reuse, 0x82, RZ ;  /* 0x0000008202f47824 */ /* 0x040fe200078e02ff */
[----:B------:R-:W-:Y:S01]  /*11b0*/  LOP3.LUT R3, R5, 0x6, RZ, 0xc0, !PT ;  /* 0x0000000605037812 */ /* 0x000fe200078ec0ff */
[----:B------:R0:W-:Y:S01]  /*11c0*/  STL.64 [R1+0x7e8], R12 ;  /* 0x0007e80c01007387 */ /* 0x0001e20000100a00 */
[----:B------:R-:W-:Y:S01]  /*11d0*/  IMAD R233, R2, 0x41, RZ ;  /* 0x0000004102e97824 */ /* 0x000fe200078e02ff */
[----:B------:R-:W-:Y:S01]  /*11e0*/  LOP3.LUT P0, RZ, R48, 0x3, RZ, 0xc0, !PT ;  /* 0x0000000330ff7812 */ /* 0x000fe2000780c0ff */
[C---:B------:R-:W-:Y:S01]  /*11f0*/  IMAD R229, R2.reuse, 0x42, RZ ;  /* 0x0000004202e57824 */ /* 0x040fe200078e02ff */
[----:B------:R-:W-:Y:S01]  /*1200*/  STL [R1+0x800], R13 ;  /* 0x0008000d01007387 */ /* 0x000fe20000100800 */
[----:B------:R-:W-:Y:S01]  /*1210*/  IMAD R238, R2, 0x88, RZ ;  /* 0x0000008802ee7824 */ /* 0x000fe200078e02ff */
[----:B------:R-:W-:Y:S01]  /*1220*/  LEA.HI R3, R30, R3, RZ, 0x1e ;  /* 0x000000031e037211 */ /* 0x000fe200078ff0ff */
[C---:B------:R-:W-:Y:S01]  /*1230*/  IMAD R235, R2.reuse, 0x8a, RZ ;  /* 0x0000008a02eb7824 */ /* 0x040fe200078e02ff */
[----:B------:R1:W-:Y:S01]  /*1240*/  STL.64 [R1+0x7f0], R14 ;  /* 0x0007f00e01007387 */ /* 0x0003e20000100a00 */
[----:B------:R-:W-:Y:S01]  /*1250*/  IMAD R231, R2, 0x21, RZ ;  /* 0x0000002102e77824 */ /* 0x000fe200078e02ff */
[----:B------:R-:W-:Y:S01]  /*1260*/  SHF.L.U32 R206, R0, 0x1, RZ ;  /* 0x0000000100ce7819 */ /* 0x000fe200000006ff */
[C---:B------:R-:W-:Y:S01]  /*1270*/  IMAD R242, R2.reuse, 0x84, RZ ;  /* 0x0000008402f27824 */ /* 0x040fe200078e02ff */
[----:B------:R2:W-:Y:S01]  /*1280*/  STL [R1+0x818], R15 ;  /* 0x0008180f01007387 */ /* 0x0005e20000100800 */
[C---:B------:R-:W-:Y:S01]  /*1290*/  IMAD R232, R2.reuse, 0x8c, RZ ;  /* 0x0000008c02e87824 */ /* 0x040fe200078e02ff */
[-C--:B0-----:R-:W-:Y:S01]  /*12a0*/  IADD3 R12, P3, R229, R136.reuse, RZ ;  /* 0x00000088e50c7210 */ /* 0x081fe20007f7e0ff */
[C---:B------:R-:W-:Y:S01]  /*12b0*/  IMAD R240, R2.reuse, 0x86, RZ ;  /* 0x0000008602f07824 */ /* 0x040fe200078e02ff */
[----:B------:R0:W-:Y:S01]  /*12c0*/  STL.64 [R1+0x7f8], R16 ;  /* 0x0007f81001007387 */ /* 0x0001e20000100a00 */
[----:B------:R-:W-:Y:S01]  /*12d0*/  IMAD R227, R2, 0x43, RZ ;  /* 0x0000004302e37824 */ /* 0x000fe200078e02ff */
[----:B------:R-:W-:Y:S01]  /*12e0*/  SHF.L.U32 R26, R8, 0x1, RZ ;  /* 0x00000001081a7819 */ /* 0x000fe200000006ff */
[----:B------:R-:W-:Y:S01]  /*12f0*/  IMAD R223, R2, 0x22, RZ ;  /* 0x0000002202df7824 */ /* 0x000fe200078e02ff */
[-C--:B-1----:R-:W-:Y:S01]  /*1300*/  IADD3 R14, P4, R244, R136.reuse, RZ ;  /* 0x00000088f40e7210 */ /* 0x082fe20007f9e0ff */
[----:B------:R1:W-:Y:S01]  /*1310*/  STL.64 [R1+0x808], R18 ;  /* 0x0008081201007387 */ /* 0x0003e20000100a00 */
[-C--:B------:R-:W-:Y:S01]  /*1320*/  LEA.HI.X.SX32 R13, R231, R137.reuse, 0x1, P3 ;  /* 0x00000089e70d7211 */ /* 0x080fe200018f0eff */
[----:B------:R-:W-:Y:S01]  /*1330*/  IMAD R224, R2, 0x11, RZ ;  /* 0x0000001102e07824 */ /* 0x000fe200078e02ff */
[-C--:B--2---:R-:W-:Y:S01]  /*1340*/  LEA.HI.X.SX32 R15, R233, R137.reuse, 0x1, P4 ;  /* 0x00000089e90f7211 */ /* 0x084fe200020f0eff */
[----:B------:R2:W-:Y:S01]  /*1350*/  STL.64 [R1+0x810], R20 ;  /* 0x0008101401007387 */ /* 0x0005e20000100a00 */
[-C--:B------:R-:W-:Y:S01]  /*1360*/  IADD3 R138, P2, R240, R136.reuse, RZ ;  /* 0x00000088f08a7210 */ /* 0x080fe20007f5e0ff */
[----:B------:R-:W-:Y:S01]  /*1370*/  IMAD.MOV.U32 R233, RZ, RZ, R21 ;  /* 0x000000ffffe97224 */ /* 0x000fe200078e0015 */
[-C--:B0-----:R-:W-:Y:S01]  /*1380*/  IADD3 R16, P6, R242, R136.reuse, RZ ;  /* 0x00000088f2107210 */ /* 0x081fe20007fde0ff */
[----:B------:R0:W-:Y:S01]  /*1390*/  STL.64 [R1+0x590], R14 ;  /* 0x0005900e01007387 */ /* 0x0001e20000100a00 */
[C---:B------:R-:W-:Y:S01]  /*13a0*/  IMAD R226, R2.reuse, 0x8e, RZ ;  /* 0x0000008e02e27824 */ /* 0x040fe200078e02ff */
[----:B------:R-:W-:Y:S01]  /*13b0*/  MOV R120, 0x3f800000 ;  /* 0x3f80000000787802 */ /* 0x000fe20000000f00 */
[C---:B------:R-:W-:Y:S01]  /*13c0*/  IMAD R220, R2.reuse, 0x44, RZ ;  /* 0x0000004402dc7824 */ /* 0x040fe200078e02ff */
[-C--:B-1----:R-:W-:Y:S01]  /*13d0*/  IADD3 R18, P1, R235, R136.reuse, RZ ;  /* 0x00000088eb127210 */ /* 0x082fe20007f3e0ff */
[C---:B------:R-:W-:Y:S01]  /*13e0*/  IMAD R225, R2.reuse, 0x90, RZ ;  /* 0x0000009002e17824 */ /* 0x040fe200078e02ff */
[----:B------:R-:W-:Y:S01]  /*13f0*/  MOV R27, RZ ;  /* 0x000000ff001b7202 */ /* 0x000fe20000000f00 */
[----:B------:R-:W-:Y:S01]  /*1400*/  IMAD R215, R2, 0x46, RZ ;  /* 0x0000004602d77824 */ /* 0x000fe200078e02ff */
[-C--:B--2---:R-:W-:Y:S01]  /*1410*/  IADD3 R20, P5, R238, R136.reuse, RZ ;  /* 0x00000088ee147210 */ /* 0x084fe20007fbe0ff */
[C---:B------:R-:W-:Y:S01]  /*1420*/  IMAD R218, R2.reuse, 0x45, RZ ;  /* 0x0000004502da7824 */ /* 0x040fe200078e02ff */
[----:B------:R-:W-:Y:S01]  /*1430*/  MOV R9, RZ ;  /* 0x000000ff00097202 */ /* 0x000fe20000000f00 */
[----:B------:R-:W-:Y:S01]  /*1440*/  IMAD R221, R2, 0x92, RZ ;  /* 0x0000009202dd7824 */ /* 0x000fe200078e02ff */
[----:B0-----:R-:W2:Y:S01]  /*1450*/  LDL.LU R15, [R1+0x818] ;  /* 0x00081800010f7983 */ /* 0x001ea20000300800 */
[----:B------:R-:W-:Y:S01]  /*1460*/  IADD3 R14, P4, R232, R136, RZ ;  /* 0x00000088e80e7210 */ /* 0x000fe20007f9e0ff */
[C---:B------:R-:W-:Y:S01]  /*1470*/  IMAD R217, R2.reuse, 0x23, RZ ;  /* 0x0000002302d97824 */ /* 0x040fe200078e02ff */
[----:B------:R-:W-:Y:S01]  /*1480*/  MOV R232, R20 ;  /* 0x0000001400e87202 */ /* 0x000fe20000000f00 */
[----:B------:R0:W-:Y:S01]  /*1490*/  STL [R1+0x578], R20 ;  /* 0x0005781401007387 */ /* 0x0001e20000100800 */
[-C--:B------:R-:W-:Y:S01]  /*14a0*/  LEA.HI.X.SX32 R17, R229, R137.reuse, 0x1, P6 ;  /* 0x00000089e5117211 */ /* 0x080fe200030f0eff */
[C---:B------:R-:W-:Y:S01]  /*14b0*/  IMAD R213, R2.reuse, 0x47, RZ ;  /* 0x0000004702d57824 */ /* 0x040fe200078e02ff */
[----:B------:R-:W-:Y:S01]  /*14c0*/  LEA.HI.X.SX32 R139, R227, R137, 0x1, P2 ;  /* 0x00000089e38b7211 */ /* 0x000fe200010f0eff */
[C---:B------:R-:W-:Y:S01]  /*14d0*/  IMAD R219, R2.reuse, 0x94, RZ ;  /* 0x0000009402db7824 */ /* 0x040fe200078e02ff */
[----:B------:R-:W-:Y:S01]  /*14e0*/  MOV R8, 0xff800000 ;  /* 0xff80000000087802 */ /* 0x000fe20000000f00 */
[C---:B------:R-:W-:Y:S01]  /*14f0*/  IMAD R208, R2.reuse, 0x12, RZ ;  /* 0x0000001202d07824 */ /* 0x040fe200078e02ff */
[----:B------:R-:W-:Y:S01]  /*1500*/  MOV R5, 0xff800000 ;  /* 0xff80000000057802 */ /* 0x000fe20000000f00 */
[C---:B------:R-:W-:Y:S01]  /*1510*/  IMAD R211, R2.reuse, 0x9, RZ ;  /* 0x0000000902d37824 */ /* 0x040fe200078e02ff */
[----:B------:R-:W-:Y:S01]  /*1520*/  MOV R11, 0x3f800000 ;  /* 0x3f800000000b7802 */ /* 0x000fe20000000f00 */
[----:B0-----:R0:W5:Y:S01]  /*1530*/  LDL.LU.64 R20, [R1+0x810] ;  /* 0x0008100001147983 */ /* 0x0011620000300a00 */
[C---:B------:R-:W-:Y:S01]  /*1540*/  IMAD R204, R2.reuse, 0x48, RZ ;  /* 0x0000004802cc7824 */ /* 0x040fe200078e02ff */
[----:B------:R-:W-:Y:S01]  /*1550*/  MOV R29, 0x3f800000 ;  /* 0x3f800000001d7802 */ /* 0x000fe20000000f00 */
[C---:B------:R-:W-:Y:S01]  /*1560*/  IMAD R210, R2.reuse, 0x96, RZ ;  /* 0x0000009602d27824 */ /* 0x040fe200078e02ff */
[----:B------:R-:W-:Y:S01]  /*1570*/  STL [R1+0x570], R18 ;  /* 0x0005701201007387 */ /* 0x000fe20000100800 */
[----:B------:R-:W-:-:S02]  /*1580*/  IMAD R207, R2, 0x24, RZ ;  /* 0x0000002402cf7824 */ /* 0x000fc400078e02ff */
[C---:B------:R-:W-:Y:S01]  /*1590*/  IMAD R199, R2.reuse, 0x4a, RZ ;  /* 0x0000004a02c77824 */ /* 0x040fe200078e02ff */
[----:B------:R1:W-:Y:S01]  /*15a0*/  STL.64 [R1+0x690], R12 ;  /* 0x0006900c01007387 */ /* 0x0003e20000100a00 */
[C---:B------:R-:W-:Y:S02]  /*15b0*/  IMAD R209, R2.reuse, 0x98, RZ ;  /* 0x0000009802d17824 */ /* 0x040fe400078e02ff */
[C---:B------:R-:W-:Y:S01]  /*15c0*/  IMAD R201, R2.reuse, 0x25, RZ ;  /* 0x0000002502c97824 */ /* 0x040fe200078e02ff */
[----:B------:R-:W-:Y:S01]  /*15d0*/  STL [R1+0x568], R14 ;  /* 0x0005680e01007387 */ /* 0x000fe20000100800 */
[----:B------:R-:W-:Y:S01]  /*15e0*/  MOV R227, R19 ;  /* 0x0000001300e37202 */ /* 0x000fe20000000f00 */
[C---:B------:R-:W-:Y:S02]  /*15f0*/  IMAD R193, R2.reuse, 0x26, RZ ;  /* 0x0000002602c17824 */ /* 0x040fe400078e02ff */
[----:B------:R-:W-:Y:S01]  /*1600*/  STL.64 [R1+0x588], R16 ;  /* 0x0005881001007387 */ /* 0x000fe20000100a00 */
[----:B------:R-:W-:-:S02]  /*1610*/  IMAD R202, R2, 0x49, RZ ;  /* 0x0000004902ca7824 */ /* 0x000fc400078e02ff */
[C---:B------:R-:W-:Y:S01]  /*1620*/  IMAD R190, R2.reuse, 0x4c, RZ ;  /* 0x0000004c02be7824 */ /* 0x040fe200078e02ff */
[----:B-1----:R-:W-:Y:S01]  /*1630*/  IADD3 R12, P3, R223, R136, RZ ;  /* 0x00000088df0c7210 */ /* 0x002fe20007f7e0ff */
[----:B------:R1:W-:Y:S01]  /*1640*/  STL.64 [R1+0x580], R138 ;  /* 0x0005808a01007387 */ /* 0x0003e20000100a00 */
[----:B------:R-:W-:Y:S02]  /*1650*/  IMAD R205, R2, 0x9a, RZ ;  /* 0x0000009a02cd7824 */ /* 0x000fe400078e02ff */
[----:B------:R-:W-:Y:S01]  /*1660*/  LEA.HI.X.SX32 R13, R224, R137, 0x1, P3 ;  /* 0x00000089e00d7211 */ /* 0x000fe200018f0eff */
[C---:B------:R-:W-:Y:S02]  /*1670*/  IMAD R194, R2.reuse, 0x13, RZ ;  /* 0x0000001302c27824 */ /* 0x040fe400078e02ff */
[C---:B------:R-:W-:Y:S02]  /*1680*/  IMAD R203, R2.reuse, 0x9c, RZ ;  /* 0x0000009c02cb7824 */ /* 0x040fe400078e02ff */
[----:B------:R-:W-:-:S02]  /*1690*/  IMAD R185, R2, 0x4e, RZ ;  /* 0x0000004e02b97824 */ /* 0x000fc400078e02ff */
[----:B------:R-:W-:Y:S01]  /*16a0*/  IMAD R197, R2, 0x4b, RZ ;  /* 0x0000004b02c57824 */ /* 0x000fe200078e02ff */
[----:B-1----:R-:W-:Y:S01]  /*16b0*/  IADD3 R138, P2, R226, R136, RZ ;  /* 0x00000088e28a7210 */ /* 0x002fe20007f5e0ff */
[C---:B------:R-:W-:Y:S01]  /*16c0*/  IMAD R195, R2.reuse, 0xa0, RZ ;  /* 0x000000a002c37824 */ /* 0x040fe200078e02ff */
[----:B------:R-:W-:Y:S01]  /*16d0*/  MOV R226, R18 ;  /* 0x0000001200e27202 */ /* 0x000fe20000000f00 */
[C---:B------:R-:W-:Y:S01]  /*16e0*/  IMAD R188, R2.reuse, 0x4d, RZ ;  /* 0x0000004d02bc7824 */ /* 0x040fe200078e02ff */
[----:B------:R0:W5:Y:S01]  /*16f0*/  LDL.LU.64 R18, [R1+0x808] ;  /* 0x0008080001127983 */ /* 0x0001620000300a00 */
[C---:B------:R-:W-:Y:S02]  /*1700*/  IMAD R187, R2.reuse, 0x27, RZ ;  /* 0x0000002702bb7824 */ /* 0x040fe400078e02ff */
[C---:B------:R-:W-:Y:S01]  /*1710*/  IMAD R178, R2.reuse, 0xa, RZ ;  /* 0x0000000a02b27824 */ /* 0x040fe200078e02ff */
[----:B------:R1:W-:Y:S01]  /*1720*/  STL.64 [R1+0x710], R12 ;  /* 0x0007100c01007387 */ /* 0x0003e20000100a00 */
[----:B------:R-:W-:-:S02]  /*1730*/  IMAD R196, R2, 0x9e, RZ ;  /* 0x0000009e02c47824 */ /* 0x000fc400078e02ff */
[C---:B------:R-:W-:Y:S02]  /*1740*/  IMAD R189, R2.reuse, 0xa4, RZ ;  /* 0x000000a402bd7824 */ /* 0x040fe400078e02ff */
[C---:B------:R-:W-:Y:S02]  /*1750*/  IMAD R181, R2.reuse, 0x5, RZ ;  /* 0x0000000502b57824 */ /* 0x040fe400078e02ff */
[C---:B------:R-:W-:Y:S02]  /*1760*/  IMAD R183, R2.reuse, 0x4f, RZ ;  /* 0x0000004f02b77824 */ /* 0x040fe400078e02ff */
[C---:B------:R-:W-:Y:S02]  /*1770*/  IMAD R176, R2.reuse, 0x14, RZ ;  /* 0x0000001402b07824 */ /* 0x040fe400078e02ff */
[----:B------:R-:W-:Y:S01]  /*1780*/  IMAD R175, R2, 0x28, RZ ;  /* 0x0000002802af7824 */ /* 0x000fe200078e02ff */
[----:B-1----:R-:W3:Y:S01]  /*1790*/  LDL.LU R13, [R1+0x800] ;  /* 0x00080000010d7983 */ /* 0x002ee20000300800 */
[-C--:B------:R-:W-:Y:S01]  /*17a0*/  IADD3 R16, P6, R220, R136.reuse, RZ ;  /* 0x00000088dc107210 */ /* 0x080fe20007fde0ff */
[C---:B------:R-:W-:Y:S01]  /*17b0*/  IMAD R173, R2.reuse, 0x50, RZ ;  /* 0x0000005002ad7824 */ /* 0x040fe200078e02ff */
[-C--:B------:R-:W-:Y:S01]  /*17c0*/  IADD3 R12, P3, R225, R136.reuse, RZ ;  /* 0x00000088e10c7210 */ /* 0x080fe20007f7e0ff */
[C---:B------:R-:W-:Y:S01]  /*17d0*/  IMAD R191, R2.reuse, 0xa2, RZ ;  /* 0x000000a202bf7824 */ /* 0x040fe200078e02ff */
[-C--:B------:R-:W-:Y:S01]  /*17e0*/  LEA.HI.X.SX32 R17, R223, R137.reuse, 0x1, P6 ;  /* 0x00000089df117211 */ /* 0x080fe200030f0eff */
[C---:B------:R-:W-:Y:S01]  /*17f0*/  IMAD R167, R2.reuse, 0x52, RZ ;  /* 0x0000005202a77824 */ /* 0x040fe200078e02ff */
[-C--:B------:R-:W-:Y:S01]  /*1800*/  IADD3 R224, P6, R215, R136.reuse, RZ ;  /* 0x00000088d7e07210 */ /* 0x080fe20007fde0ff */
[----:B------:R-:W-:Y:S01]  /*1810*/  IMAD R177, R2, 0xa8, RZ ;  /* 0x000000a802b17824 */ /* 0x000fe200078e02ff */
[-C--:B------:R-:W-:Y:S01]  /*1820*/  LEA.HI.X.SX32 R233, R220, R137.reuse, 0x1, P5 ;  /* 0x00000089dce97211 */ /* 0x080fe200028f0eff */
[----:B------:R1:W-:Y:S01]  /*1830*/  STL.64 [R1+0x688], R16 ;  /* 0x0006881001007387 */ /* 0x0003e20000100a00 */
[-C--:B------:R-:W-:Y:S01]  /*1840*/  LEA.HI.X.SX32 R227, R218, R137.reuse, 0x1, P1 ;  /* 0x00000089dae37211 */ /* 0x080fe200008f0eff */
[C---:B------:R-:W-:Y:S01]  /*1850*/  IMAD R169, R2.reuse, 0x29, RZ ;  /* 0x0000002902a97824 */ /* 0x040fe200078e02ff */
[-C--:B------:R-:W-:Y:S01]  /*1860*/  IADD3 R232, P5, R221, R136.reuse, RZ ;  /* 0x00000088dde87210 */ /* 0x080fe20007fbe0ff */
[----:B------:R-:W-:Y:S01]  /*1870*/  IMAD.MOV.U32 R220, RZ, RZ, R14 ;  /* 0x000000ffffdc7224 */ /* 0x000fe200078e000e */
[-C--:B------:R-:W-:Y:S01]  /*1880*/  LEA.HI.X.SX32 R225, R217, R137.reuse, 0x1, P6 ;  /* 0x00000089d9e17211 */ /* 0x080fe200030f0eff */
[C---:B------:R-:W-:Y:S01]  /*1890*/  IMAD R172, R2.reuse, 0xaa, RZ ;  /* 0x000000aa02ac7824 */ /* 0x040fe200078e02ff */
[----:B------:R-:W-:Y:S01]  /*18a0*/  IADD3 R226, P1, R219, R136, RZ ;  /* 0x00000088dbe27210 */ /* 0x000fe20007f3e0ff */
[C---:B------:R-:W-:Y:S01]  /*18b0*/  IMAD R161, R2.reuse, 0x2a, RZ ;  /* 0x0000002a02a17824 */ /* 0x040fe200078e02ff */
[----:B------:R-:W-:Y:S01]  /*18c0*/  LEA.HI.X.SX32 R139, R213, R137, 0x1, P2 ;  /* 0x00000089d58b7211 */ /* 0x000fe200010f0eff */
[C---:B------:R-:W-:Y:S01]  /*18d0*/  IMAD R170, R2.reuse, 0x51, RZ ;  /* 0x0000005102aa7824 */ /* 0x040fe200078e02ff */
[----:B-1----:R0:W5:Y:S01]  /*18e0*/  LDL.LU.64 R16, [R1+0x7f8] ;  /* 0x0007f80001107983 */ /* 0x0021620000300a00 */
[----:B------:R-:W-:Y:S01]  /*18f0*/  MOV R218, R12 ;  /* 0x0000000c00da7202 */ /* 0x000fe20000000f00 */
[----:B------:R-:W-:-:S02]  /*1900*/  IMAD R158, R2, 0x54, RZ ;  /* 0x00000054029e7824 */ /* 0x000fc400078e02ff */
[----:B------:R1:W-:Y:S01]  /*1910*/  STL [R1+0x558], R12 ;  /* 0x0005580c01007387 */ /* 0x0003e20000100800 */
[C---:B------:R-:W-:Y:S02]  /*1920*/  IMAD R179, R2.reuse, 0xa6, RZ ;  /* 0x000000a602b37824 */ /* 0x040fe400078e02ff */
[C---:B------:R-:W-:Y:S01]  /*1930*/  IMAD R162, R2.reuse, 0x15, RZ ;  /* 0x0000001502a27824 */ /* 0x040fe200078e02ff */
[----:B------:R-:W-:Y:S01]  /*1940*/  STL [R1+0x57c], R233 ;  /* 0x00057ce901007387 */ /* 0x000fe20000100800 */
[C---:B------:R-:W-:Y:S02]  /*1950*/  IMAD R171, R2.reuse, 0xac, RZ ;  /* 0x000000ac02ab7824 */ /* 0x040fe400078e02ff */
[C---:B------:R-:W-:Y:S02]  /*1960*/  IMAD R153, R2.reuse, 0x56, RZ ;  /* 0x0000005602997824 */ /* 0x040fe400078e02ff */
[C---:B------:R-:W-:Y:S02]  /*1970*/  IMAD R164, R2.reuse, 0x53, RZ ;  /* 0x0000005302a47824 */ /* 0x040fe400078e02ff */
[----:B------:R-:W-:-:S02]  /*1980*/  IMAD R163, R2, 0xb0, RZ ;  /* 0x000000b002a37824 */ /* 0x000fc400078e02ff */
[C---:B------:R-:W-:Y:S02]  /*1990*/  IMAD R155, R2.reuse, 0x2b, RZ ;  /* 0x0000002b029b7824 */ /* 0x040fe400078e02ff */
[C---:B------:R-:W-:Y:S02]  /*19a0*/  IMAD R165, R2.reuse, 0xae, RZ ;  /* 0x000000ae02a57824 */ /* 0x040fe400078e02ff */
        /* <DEDUP_REMOVED lines=88> */
[----:B------:R-:W-:Y:S02]  /*1f30*/  IMAD.SHL.U32 R42, R2, 0x2, RZ ;  /* 0x00000002022a7824 */ /* 0x000fe400078e00ff */
[C---:B------:R-:W-:Y:S02]  /*1f40*/  IMAD R47, R0.reuse, 0x44, RZ ;  /* 0x00000044002f7824 */ /* 0x040fe400078e02ff */
[C---:B------:R-:W-:Y:S02]  /*1f50*/  IMAD R48, R0.reuse, 0x46, RZ ;  /* 0x0000004600307824 */ /* 0x040fe400078e02ff */
[C---:B------:R-:W-:Y:S02]  /*1f60*/  IMAD R49, R0.reuse, 0x12, RZ ;  /* 0x0000001200317824 */ /* 0x040fe400078e02ff */
[C---:B------:R-:W-:Y:S02]  /*1f70*/  IMAD R50, R0.reuse, 0x24, RZ ;  /* 0x0000002400327824 */ /* 0x040fe400078e02ff */
[----:B------:R-:W-:-:S02]  /*1f80*/  IMAD R52, R0, 0x48, RZ ;  /* 0x0000004800347824 */ /* 0x000fc400078e02ff */
[C---:B------:R-:W-:Y:S01]  /*1f90*/  IMAD R54, R0.reuse, 0x4a, RZ ;  /* 0x0000004a00367824 */ /* 0x040fe200078e02ff */
[----:B--2---:R-:W-:Y:S01]  /*1fa0*/  MOV R221, R15 ;  /* 0x0000000f00dd7202 */ /* 0x004fe20000000f00 */
[C---:B------:R-:W-:Y:S01]  /*1fb0*/  IMAD R55, R0.reuse, 0x26, RZ ;  /* 0x0000002600377824 */ /* 0x040fe200078e02ff */
[----:B------:R-:W-:Y:S01]  /*1fc0*/  LEA.HI.X.SX32 R221, R215, R137, 0x1, P4 ;  /* 0x00000089d7dd7211 */ /* 0x000fe200020f0eff */
[----:B------:R-:W2:Y:S01]  /*1fd0*/  LDL.LU.64 R14, [R1+0x7f0] ;  /* 0x0007f000010e7983 */ /* 0x000ea20000300a00 */
[C---:B------:R-:W-:Y:S02]  /*1fe0*/  IMAD R60, R0.reuse, 0x4c, RZ ;  /* 0x0000004c003c7824 */ /* 0x040fe400078e02ff */
[C---:B------:R-:W-:Y:S01]  /*1ff0*/  IMAD R61, R0.reuse, 0x4e, RZ ;  /* 0x0000004e003d7824 */ /* 0x040fe200078e02ff */
[----:B------:R-:W-:Y:S01]  /*2000*/  STL [R1+0x574], R227 ;  /* 0x000574e301007387 */ /* 0x000fe20000100800 */
        /* <DEDUP_REMOVED lines=30> */
[----:B---3--:R-:W-:Y:S02]  /*21f0*/  IMAD.MOV.U32 R219, RZ, RZ, R13 ;  /* 0x000000ffffdb7224 */ /* 0x008fe400078e000d */
[----:B-1----:R-:W3:Y:S01]  /*2200*/  LDL.LU.64 R12, [R1+0x7e8] ;  /* 0x0007e800010c7983 */ /* 0x002ee20000300a00 */
[----:B------:R-:W-:-:S02]  /*2210*/  IMAD R132, R0, 0x6e, RZ ;  /* 0x0000006e00847824 */ /* 0x000fc400078e02ff */
[C---:B------:R-:W-:Y:S01]  /*2220*/  IMAD R134, R0.reuse, 0xe, RZ ;  /* 0x0000000e00867824 */ /* 0x040fe200078e02ff */
[----:B------:R-:W-:Y:S01]  /*2230*/  STL.64 [R1+0x680], R224 ;  /* 0x000680e001007387 */ /* 0x000fe20000100a00 */
[C---:B------:R-:W-:Y:S02]  /*2240*/  IMAD R144, R0.reuse, 0x1c, RZ ;  /* 0x0000001c00907824 */ /* 0x040fe400078e02ff */
[C---:B------:R-:W-:Y:S01]  /*2250*/  IMAD R150, R0.reuse, 0x38, RZ ;  /* 0x0000003800967824 */ /* 0x040fe200078e02ff */
[----:B------:R-:W-:Y:S01]  /*2260*/  STL [R1+0x56c], R221 ;  /* 0x00056cdd01007387 */ /* 0x000fe20000100800 */
        /* <DEDUP_REMOVED lines=9> */
[----:B-1----:R-:W4:Y:S01]  /*2300*/  LDL.LU R139, [R1+0x7e0] ;  /* 0x0007e000018b7983 */ /* 0x002f220000300800 */
[-C--:B------:R-:W-:Y:S01]  /*2310*/  IADD3 R224, P6, R208, R136.reuse, RZ ;  /* 0x00000088d0e07210 */ /* 0x080fe20007fde0ff */
[----:B------:R-:W-:Y:S01]  /*2320*/  IMAD R184, R0, 0x7a, RZ ;  /* 0x0000007a00b87824 */ /* 0x000fe200078e02ff */
[----:B------:R-:W-:Y:S01]  /*2330*/  IADD3 R138, P2, R204, R136, RZ ;  /* 0x00000088cc8a7210 */ /* 0x000fe20007f5e0ff */
[C---:B------:R-:W-:Y:S01]  /*2340*/  IMAD R186, R0.reuse, 0x3e, RZ ;  /* 0x0000003e00ba7824 */ /* 0x040fe200078e02ff */
[----:B------:R-:W-:Y:S01]  /*2350*/  LEA.HI.X.SX32 R225, R211, R137, 0x1, P6 ;  /* 0x00000089d3e17211 */ /* 0x000fe200030f0eff */
[----:B------:R-:W-:-:S02]  /*2360*/  IMAD R192, R0, 0x7c, RZ ;  /* 0x0000007c00c07824 */ /* 0x000fc400078e02ff */
[----:B------:R-:W-:Y:S02]  /*2370*/  IMAD R200, R0, 0x7e, RZ ;  /* 0x0000007e00c87824 */ /* 0x000fe400078e02ff */
[----:B------:R1:W-:Y:S04]  /*2380*/  STL.64 [R1+0x750], R224 ;  /* 0x000750e001007387 */ /* 0x0003e80000100a00 */
[----:B------:R0:W-:Y:S01]  /*2390*/  STL [R1+0x678], R138 ;  /* 0x0006788a01007387 */ /* 0x0001e20000100800 */
[----:B-1----:R-:W-:Y:S02]  /*23a0*/  IADD3 R224, P6, R210, R136, RZ ;  /* 0x00000088d2e07210 */ /* 0x002fe40007fde0ff */
[----:B------:R-:W-:Y:S02]  /*23b0*/  MOV R210, R138 ;  /* 0x0000008a00d27202 */ /* 0x000fe40000000f00 */
[----:B------:R-:W-:-:S04]  /*23c0*/  IADD3 R220, P4, R207, R136, RZ ;  /* 0x00000088cfdc7210 */ /* 0x000fc80007f9e0ff */
[-C--:B------:R-:W-:Y:S02]  /*23d0*/  LEA.HI.X.SX32 R221, R208, R137.reuse, 0x1, P4 ;  /* 0x00000089d0dd7211 */ /* 0x080fe400020f0eff */
[-C--:B------:R-:W-:Y:S02]  /*23e0*/  LEA.HI.X.SX32 R219, R204, R137.reuse, 0x1, P3 ;  /* 0x00000089ccdb7211 */ /* 0x080fe400018f0eff */
[-C--:B------:R-:W-:Y:S02]  /*23f0*/  LEA.HI.X.SX32 R233, R202, R137.reuse, 0x1, P5 ;  /* 0x00000089cae97211 */ /* 0x080fe400028f0eff */
[----:B------:R-:W-:Y:S02]  /*2400*/  LEA.HI.X.SX32 R227, R199, R137, 0x1, P1 ;  /* 0x00000089c7e37211 */ /* 0x000fe400008f0eff */
[-C--:B------:R-:W-:Y:S02]  /*2410*/  IADD3 R202, P1, R190, R136.reuse, RZ ;  /* 0x00000088beca7210 */ /* 0x080fe40007f3e0ff */
[----:B------:R-:W-:-:S02]  /*2420*/  IADD3 R218, P3, R205, R136, RZ ;  /* 0x00000088cdda7210 */ /* 0x000fc40007f7e0ff */
[----:B------:R-:W-:Y:S02]  /*2430*/  IADD3 R210, P5, R203, R136, RZ ;  /* 0x00000088cbd27210 */ /* 0x000fe40007fbe0ff */
[-C--:B------:R-:W-:Y:S02]  /*2440*/  LEA.HI.X.SX32 R203, R193, R137.reuse, 0x1, P1 ;  /* 0x00000089c1cb7211 */ /* 0x080fe400008f0eff */
[----:B------:R-:W-:Y:S01]  /*2450*/  LEA.HI.X.SX32 R225, R197, R137, 0x1, P6 ;  /* 0x00000089c5e17211 */ /* 0x000fe200030f0eff */
[C---:B------:R-:W-:Y:S02]  /*2460*/  IMAD R244, R2.reuse, 0x37, RZ ;  /* 0x0000003702f47824 */ /* 0x040fe400078e02ff */
[C---:B------:R-:W-:Y:S02]  /*2470*/  IMAD R242, R2.reuse, 0x6f, RZ ;  /* 0x0000006f02f27824 */ /* 0x040fe400078e02ff */
[C---:B------:R-:W-:Y:S02]  /*2480*/  IMAD R240, R2.reuse, 0x71, RZ ;  /* 0x0000007102f07824 */ /* 0x040fe400078e02ff */
[----:B------:R-:W-:Y:S01]  /*2490*/  IMAD R238, R2, 0xea, RZ ;  /* 0x000000ea02ee7824 */ /* 0x000fe200078e02ff */
[----:B----4-:R-:W-:-:S02]  /*24a0*/  MOV R211, R139 ;  /* 0x0000008b00d37202 */ /* 0x010fc40000000f00 */
[----:B0-----:R-:W4:Y:S01]  /*24b0*/  LDL.LU.64 R138, [R1+0x7d8] ;  /* 0x0007d800018a7983 */ /* 0x001f220000300a00 */
[-C--:B------:R-:W-:Y:S02]  /*24c0*/  LEA.HI.X.SX32 R211, R207, R137.reuse, 0x1, P2 ;  /* 0x00000089cfd37211 */ /* 0x080fe400010f0eff */
[-C--:B------:R-:W-:Y:S01]  /*24d0*/  IADD3 R208, P2, R199, R136.reuse, RZ ;  /* 0x00000088c7d07210 */ /* 0x080fe20007f5e0ff */
[----:B------:R0:W-:Y:S04]  /*24e0*/  STL.64 [R1+0x708], R220 ;  /* 0x000708dc01007387 */ /* 0x0001e80000100a00 */
[----:B------:R1:W-:Y:S01]  /*24f0*/  STL [R1+0x55c], R219 ;  /* 0x00055cdb01007387 */ /* 0x0003e20000100800 */
[----:B0-----:R-:W-:Y:S02]  /*2500*/  IADD3 R220, P4, R209, R136, RZ ;  /* 0x00000088d1dc7210 */ /* 0x001fe40007f9e0ff */
[----:B------:R-:W-:-:S02]  /*2510*/  LEA.HI.X.SX32 R209, R201, R137, 0x1, P2 ;  /* 0x00000089c9d17211 */ /* 0x000fc400010f0eff */
[-C--:B------:R-:W-:Y:S01]  /*2520*/  IADD3 R204, P2, R193, R136.reuse, RZ ;  /* 0x00000088c1cc7210 */ /* 0x080fe20007f5e0ff */
[----:B------:R0:W-:Y:S03]  /*2530*/  STL [R1+0x67c], R211 ;  /* 0x00067cd301007387 */ /* 0x0001e60000100800 */
[----:B------:R-:W-:Y:S01]  /*2540*/  LEA.HI.X.SX32 R205, R194, R137, 0x1, P2 ;  /* 0x00000089c2cd7211 */ /* 0x000fe200010f0eff */
[----:B------:R-:W-:Y:S01]  /*2550*/  STL.64 [R1+0x550], R232 ;  /* 0x000550e801007387 */ /* 0x000fe20000100a00 */
[----:B------:R-:W-:-:S03]  /*2560*/  IADD3 R194, P1, R185, R136, RZ ;  /* 0x00000088b9c27210 */ /* 0x000fc60007f3e0ff */
[----:B------:R2:W-:Y:S01]  /*2570*/  STL.64 [R1+0x670], R208 ;  /* 0x000670d001007387 */ /* 0x0005e20000100a00 */
[----:B-1----:R-:W-:-:S03]  /*2580*/  LEA.HI.X.SX32 R219, R188, R137, 0x1, P3 ;  /* 0x00000089bcdb7211 */ /* 0x002fc600018f0eff */
[----:B------:R-:W-:Y:S01]  /*2590*/  STL.64 [R1+0x548], R226 ;  /* 0x000548e201007387 */ /* 0x000fe20000100a00 */
[----:B------:R-:W-:-:S03]  /*25a0*/  LEA.HI.X.SX32 R221, R190, R137, 0x1, P4 ;  /* 0x00000089bedd7211 */ /* 0x000fc600020f0eff */
[----:B------:R1:W-:Y:S01]  /*25b0*/  STL.64 [R1+0x700], R204 ;  /* 0x000700cc01007387 */ /* 0x0003e20000100a00 */
[-C--:B0-----:R-:W-:Y:S02]  /*25c0*/  LEA.HI.X.SX32 R211, R185, R137.reuse, 0x1, P5 ;  /* 0x00000089b9d37211 */ /* 0x081fe400028f0eff */
[-C--:B--2---:R-:W-:Y:S01]  /*25d0*/  IADD3 R208, P6, R196, R136.reuse, RZ ;  /* 0x00000088c4d07210 */ /* 0x084fe20007fde0ff */
[----:B------:R-:W-:Y:S01]  /*25e0*/  STL.64 [R1+0x540], R224 ;  /* 0x000540e001007387 */ /* 0x000fe20000100a00 */
[-C--:B------:R-:W-:Y:S02]  /*25f0*/  IADD3 R196, P3, R189, R136.reuse, RZ ;  /* 0x00000088bdc47210 */ /* 0x080fe40007f7e0ff */
[-C--:B-1----:R-:W-:Y:S02]  /*2600*/  IADD3 R204, P2, R195, R136.reuse, RZ ;  /* 0x00000088c3cc7210 */ /* 0x082fe40007f5e0ff */
[-C--:B------:R-:W-:Y:S02]  /*2610*/  LEA.HI.X.SX32 R195, R187, R137.reuse, 0x1, P1 ;  /* 0x00000089bbc37211 */ /* 0x080fe400008f0eff */
[----:B------:R-:W-:Y:S01]  /*2620*/  IADD3 R188, P1, R178, R136, RZ ;  /* 0x00000088b2bc7210 */ /* 0x000fe20007f3e0ff */
[----:B------:R0:W-:Y:S03]  /*2630*/  STL.64 [R1+0x668], R202 ;  /* 0x000668ca01007387 */ /* 0x0001e60000100a00 */
[-C--:B------:R-:W-:Y:S01]  /*2640*/  LEA.HI.X.SX32 R189, R181, R137.reuse, 0x1, P1 ;  /* 0x00000089b5bd7211 */ /* 0x080fe200008f0eff */
[----:B------:R-:W-:Y:S01]  /*2650*/  STL.64 [R1+0x538], R220 ;  /* 0x000538dc01007387 */ /* 0x000fe20000100a00 */
[----:B------:R-:W-:-:S03]  /*2660*/  LEA.HI.X.SX32 R209, R183, R137, 0x1, P6 ;  /* 0x00000089b7d17211 */ /* 0x000fc600030f0eff */
[----:B------:R-:W-:Y:S01]  /*2670*/  STL.64 [R1+0x530], R218 ;  /* 0x000530da01007387 */ /* 0x000fe20000100a00 */
[----:B------:R-:W-:-:S03]  /*2680*/  IADD3 R190, P6, R175, R136, RZ ;  /* 0x00000088afbe7210 */ /* 0x000fc60007fde0ff */
[----:B------:R1:W-:Y:S04]  /*2690*/  STL.64 [R1+0x660], R194 ;  /* 0x000660c201007387 */ /* 0x0003e80000100a00 */
[----:B------:R-:W-:Y:S01]  /*26a0*/  STL.64 [R1+0x528], R210 ;  /* 0x000528d201007387 */ /* 0x000fe20000100a00 */
[----:B0-----:R-:W-:-:S03]  /*26b0*/  IADD3 R202, P4, R191, R136, RZ ;  /* 0x00000088bfca7210 */ /* 0x001fc60007f9e0ff */
[----:B------:R0:W-:Y:S01]  /*26c0*/  STL.64 [R1+0x770], R188 ;  /* 0x000770bc01007387 */ /* 0x0001e20000100a00 */
[CC--:B-1----:R-:W-:Y:S02]  /*26d0*/  IADD3 R194, P5, R176.reuse, R136.reuse, RZ ;  /* 0x00000088b0c27210 */ /* 0x0c2fe40007fbe0ff */
[-C--:B------:R-:W-:Y:S02]  /*26e0*/  LEA.HI.X.SX32 R191, R176, R137.reuse, 0x1, P6 ;  /* 0x00000089b0bf7211 */ /* 0x080fe400030f0eff */
[-C--:B------:R-:W-:Y:S02]  /*26f0*/  LEA.HI.X.SX32 R195, R178, R137.reuse, 0x1, P5 ;  /* 0x00000089b2c37211 */ /* 0x080fe400028f0eff */
[-C--:B0-----:R-:W-:Y:S01]  /*2700*/  IADD3 R188, P1, R173, R136.reuse, RZ ;  /* 0x00000088adbc7210 */ /* 0x081fe20007f3e0ff */
[----:B------:R-:W-:Y:S03]  /*2710*/  STL.64 [R1+0x520], R208 ;  /* 0x000520d001007387 */ /* 0x000fe60000100a00 */
[----:B------:R-:W-:Y:S01]  /*2720*/  LEA.HI.X.SX32 R189, R175, R137, 0x1, P1 ;  /* 0x00000089afbd7211 */ /* 0x000fe200008f0eff */
[----:B------:R-:W-:Y:S01]  /*2730*/  STL.64 [R1+0x748], R194 ;  /* 0x000748c201007387 */ /* 0x000fe20000100a00 */
[----:B------:R-:W-:-:S02]  /*2740*/  IADD3 R176, P1, R167, R136, RZ ;  /* 0x00000088a7b07210 */ /* 0x000fc40007f3e0ff */
[-C--:B------:R-:W-:Y:S01]  /*2750*/  LEA.HI.X.SX32 R205, R173, R137.reuse, 0x1, P2 ;  /* 0x00000089adcd7211 */ /* 0x080fe200010f0eff */
[----:B------:R0:W-:Y:S01]  /*2760*/  STL.64 [R1+0x6f8], R190 ;  /* 0x0006f8be01007387 */ /* 0x0001e20000100a00 */
[----:B------:R-:W-:-:S03]  /*2770*/  LEA.HI.X.SX32 R203, R170, R137, 0x1, P4 ;  /* 0x00000089aacb7211 */ /* 0x000fc600020f0eff */
[----:B------:R1:W-:Y:S01]  /*2780*/  STL.64 [R1+0x658], R188 ;  /* 0x000658bc01007387 */ /* 0x0003e20000100a00 */
[-C--:B------:R-:W-:Y:S02]  /*2790*/  LEA.HI.X.SX32 R197, R167, R137.reuse, 0x1, P3 ;  /* 0x00000089a7c57211 */ /* 0x080fe400018f0eff */
[-C--:B------:R-:W-:Y:S02]  /*27a0*/  IADD3 R170, P3, R158, R136.reuse, RZ ;  /* 0x000000889eaa7210 */ /* 0x080fe40007f7e0ff */
[-C--:B0-----:R-:W-:Y:S02]  /*27b0*/  IADD3 R190, P6, R177, R136.reuse, RZ ;  /* 0x00000088b1be7210 */ /* 0x081fe40007fde0ff */
[----:B------:R-:W-:Y:S02]  /*27c0*/  LEA.HI.X.SX32 R177, R169, R137, 0x1, P1 ;  /* 0x00000089a9b17211 */ /* 0x000fe400008f0eff */
[-C--:B-1----:R-:W-:Y:S02]  /*27d0*/  IADD3 R188, P2, R172, R136.reuse, RZ ;  /* 0x00000088acbc7210 */ /* 0x082fe40007f5e0ff */
[-C--:B------:R-:W-:Y:S01]  /*27e0*/  IADD3 R172, P1, R161, R136.reuse, RZ ;  /* 0x00000088a1ac7210 */ /* 0x080fe20007f3e0ff */
[----:B------:R-:W-:Y:S01]  /*27f0*/  STL.64 [R1+0x518], R204 ;  /* 0x000518cc01007387 */ /* 0x000fe20000100a00 */
[----:B------:R-:W-:-:S02]  /*2800*/  IADD3 R194, P5, R179, R136, RZ ;  /* 0x00000088b3c27210 */ /* 0x000fc40007fbe0ff */
[-C--:B------:R-:W-:Y:S01]  /*2810*/  LEA.HI.X.SX32 R173, R162, R137.reuse, 0x1, P1 ;  /* 0x00000089a2ad7211 */ /* 0x080fe200008f0eff */
[----:B------:R-:W-:Y:S01]  /*2820*/  STL.64 [R1+0x510], R202 ;  /* 0x000510ca01007387 */ /* 0x000fe20000100a00 */
[-C--:B------:R-:W-:Y:S02]  /*2830*/  IADD3 R178, P4, R171, R136.reuse, RZ ;  /* 0x00000088abb27210 */ /* 0x080fe40007f9e0ff */
[-C--:B------:R-:W-:Y:S01]  /*2840*/  LEA.HI.X.SX32 R171, R161, R137.reuse, 0x1, P3 ;  /* 0x00000089a1ab7211 */ /* 0x080fe200018f0eff */
[----:B------:R0:W-:Y:S01]  /*2850*/  STL.64 [R1+0x650], R176 ;  /* 0x000650b001007387 */ /* 0x0001e20000100a00 */
[----:B------:R-:W-:Y:S02]  /*2860*/  IADD3 R162, P3, R153, R136, RZ ;  /* 0x0000008899a27210 */ /* 0x000fe40007f7e0ff */
[-C--:B------:R-:W-:Y:S01]  /*2870*/  LEA.HI.X.SX32 R195, R164, R137.reuse, 0x1, P5 ;  /* 0x00000089a4c37211 */ /* 0x080fe200028f0eff */
[----:B------:R-:W-:Y:S01]  /*2880*/  STL.64 [R1+0x508], R196 ;  /* 0x000508c401007387 */ /* 0x000fe20000100a00 */
[----:B------:R-:W-:-:S03]  /*2890*/  LEA.HI.X.SX32 R191, R158, R137, 0x1, P6 ;  /* 0x000000899ebf7211 */ /* 0x000fc600030f0eff */
[----:B------:R1:W-:Y:S04]  /*28a0*/  STL.64 [R1+0x6f0], R172 ;  /* 0x0006f0ac01007387 */ /* 0x0003e80000100a00 */
[----:B------:R-:W-:Y:S01]  /*28b0*/  STL.64 [R1+0x500], R194 ;  /* 0x000500c201007387 */ /* 0x000fe20000100a00 */
[----:B0-----:R-:W-:-:S03]  /*28c0*/  IADD3 R176, P5, R165, R136, RZ ;  /* 0x00000088a5b07210 */ /* 0x001fc60007fbe0ff */
[----:B------:R-:W-:Y:S01]  /*28d0*/  STL.64 [R1+0x648], R170 ;  /* 0x000648aa01007387 */ /* 0x000fe20000100a00 */
[----:B-1----:R-:W-:Y:S02]  /*28e0*/  IADD3 R172, P1, R163, R136, RZ ;  /* 0x00000088a3ac7210 */ /* 0x002fe40007f3e0ff */
[-C--:B------:R-:W-:Y:S01]  /*28f0*/  LEA.HI.X.SX32 R163, R155, R137.reuse, 0x1, P3 ;  /* 0x000000899ba37211 */ /* 0x080fe200018f0eff */
[----:B------:R-:W-:Y:S01]  /*2900*/  STL.64 [R1+0x4f8], R190 ;  /* 0x0004f8be01007387 */ /* 0x000fe20000100a00 */
[----:B------:R-:W-:-:S03]  /*2910*/  LEA.HI.X.SX32 R179, R153, R137, 0x1, P4 ;  /* 0x0000008999b37211 */ /* 0x000fc600020f0eff */
[----:B------:R0:W-:Y:S01]  /*2920*/  STL.64 [R1+0x640], R162 ;  /* 0x000640a201007387 */ /* 0x0001e20000100a00 */
[-C--:B------:R-:W-:Y:S02]  /*2930*/  LEA.HI.X.SX32 R189, R156, R137.reuse, 0x1, P2 ;  /* 0x000000899cbd7211 */ /* 0x080fe400010f0eff */
[-C--:B------:R-:W-:Y:S02]  /*2940*/  IADD3 R158, P4, R145, R136.reuse, RZ ;  /* 0x00000088919e7210 */ /* 0x080fe40007f9e0ff */
[----:B------:R-:W-:Y:S02]  /*2950*/  LEA.HI.X.SX32 R177, R151, R137, 0x1, P5 ;  /* 0x0000008997b17211 */ /* 0x000fe400028f0eff */
[-C--:B------:R-:W-:Y:S02]  /*2960*/  IADD3 R156, P5, R143, R136.reuse, RZ ;  /* 0x000000888f9c7210 */ /* 0x080fe40007fbe0ff */
[-C--:B0-----:R-:W-:Y:S02]  /*2970*/  IADD3 R162, P3, R146, R136.reuse, RZ ;  /* 0x0000008892a27210 */ /* 0x081fe40007f7e0ff */
[----:B------:R-:W-:-:S02]  /*2980*/  IADD3 R170, P6, R159, R136, RZ ;  /* 0x000000889faa7210 */ /* 0x000fc40007fde0ff */
[-C--:B------:R-:W-:Y:S01]  /*2990*/  LEA.HI.X.SX32 R163, R149, R137.reuse, 0x1, P3 ;  /* 0x0000008995a37211 */ /* 0x080fe200018f0eff */
[----:B------:R-:W-:Y:S01]  /*29a0*/  STL.64 [R1+0x4f0], R188 ;  /* 0x0004f0bc01007387 */ /* 0x000fe20000100a00 */
[-C--:B------:R-:W-:Y:S02]  /*29b0*/  IADD3 R164, P2, R157, R136.reuse, RZ ;  /* 0x000000889da47210 */ /* 0x080fe40007f5e0ff */
[-C--:B------:R-:W-:Y:S01]  /*29c0*/  LEA.HI.X.SX32 R159, R146, R137.reuse, 0x1, P4 ;  /* 0x00000089929f7211 */ /* 0x080fe200020f0eff */
[----:B------:R-:W-:Y:S01]  /*29d0*/  STL.64 [R1+0x4e8], R178 ;  /* 0x0004e8b201007387 */ /* 0x000fe20000100a00 */
[-C--:B------:R-:W-:Y:S02]  /*29e0*/  LEA.HI.X.SX32 R157, R145, R137.reuse, 0x1, P5 ;  /* 0x00000089919d7211 */ /* 0x080fe400028f0eff */
[----:B------:R-:W-:Y:S01]  /*29f0*/  IADD3 R146, P5, R133, R136, RZ ;  /* 0x0000008885927210 */ /* 0x000fe20007fbe0ff */
[----:B------:R0:W-:Y:S01]  /*2a00*/  STL.64 [R1+0x740], R162 ;  /* 0x000740a201007387 */ /* 0x0001e20000100a00 */
[----:B------:R-:W-:-:S03]  /*2a10*/  LEA.HI.X.SX32 R173, R143, R137, 0x1, P1 ;  /* 0x000000898fad7211 */ /* 0x000fc600008f0eff */
[----:B------:R-:W-:Y:S04]  /*2a20*/  STL.64 [R1+0x4e0], R176 ;  /* 0x0004e0b001007387 */ /* 0x000fe80000100a00 */
[----:B------:R1:W-:Y:S01]  /*2a30*/  STL.64 [R1+0x6e8], R158 ;  /* 0x0006e89e01007387 */ /* 0x0003e20000100a00 */
[----:B------:R-:W-:-:S03]  /*2a40*/  LEA.HI.X.SX32 R171, R140, R137, 0x1, P6 ;  /* 0x000000898cab7211 */ /* 0x000fc600030f0eff */
[----:B------:R2:W-:Y:S01]  /*2a50*/  STL.64 [R1+0x638], R156 ;  /* 0x0006389c01007387 */ /* 0x0005e20000100a00 */
[-C--:B0-----:R-:W-:Y:S02]  /*2a60*/  IADD3 R162, P3, R148, R136.reuse, RZ ;  /* 0x0000008894a27210 */ /* 0x081fe40007f7e0ff */
[-C--:B------:R-:W-:Y:S02]  /*2a70*/  LEA.HI.X.SX32 R165, R133, R137.reuse, 0x1, P2 ;  /* 0x0000008985a57211 */ /* 0x080fe400010f0eff */
[-C--:B-1----:R-:W-:Y:S02]  /*2a80*/  IADD3 R158, P4, R147, R136.reuse, RZ ;  /* 0x00000088939e7210 */ /* 0x082fe40007f9e0ff */
[----:B------:R-:W-:Y:S02]  /*2a90*/  LEA.HI.X.SX32 R147, R135, R137, 0x1, P5 ;  /* 0x0000008987937211 */ /* 0x000fe400028f0eff */
[-C--:B--2---:R-:W-:Y:S02]  /*2aa0*/  IADD3 R156, P1, R142, R136.reuse, RZ ;  /* 0x000000888e9c7210 */ /* 0x084fe40007f3e0ff */
[----:B------:R-:W-:-:S02]  /*2ab0*/  IADD3 R142, P5, R127, R136, RZ ;  /* 0x000000887f8e7210 */ /* 0x000fc40007fbe0ff */
[-C--:B------:R-:W-:Y:S01]  /*2ac0*/  IADD3 R140, P2, R125, R136.reuse, RZ ;  /* 0x000000887d8c7210 */ /* 0x080fe20007f5e0ff */
[----:B------:R-:W-:Y:S01]  /*2ad0*/  STL.64 [R1+0x4d8], R172 ;  /* 0x0004d8ac01007387 */ /* 0x000fe20000100a00 */
[-C--:B------:R-:W-:Y:S02]  /*2ae0*/  LEA.HI.X.SX32 R143, R128, R137.reuse, 0x1, P5 ;  /* 0x00000089808f7211 */ /* 0x080fe400028f0eff */
[-C--:B------:R-:W-:Y:S01]  /*2af0*/  IADD3 R148, P6, R141, R136.reuse, RZ ;  /* 0x000000888d947210 */ /* 0x080fe20007fde0ff */
[----:B------:R-:W-:Y:S01]  /*2b00*/  STL.64 [R1+0x4d0], R170 ;  /* 0x0004d0aa01007387 */ /* 0x000fe20000100a00 */
[-C--:B------:R-:W-:Y:S02]  /*2b10*/  LEA.HI.X.SX32 R163, R131, R137.reuse, 0x1, P3 ;  /* 0x0000008983a37211 */ /* 0x080fe400018f0eff */
[----:B------:R-:W-:Y:S01]  /*2b20*/  LEA.HI.X.SX32 R141, R127, R137, 0x1, P2 ;  /* 0x000000897f8d7211 */ /* 0x000fe200010f0eff */
[----:B------:R-:W-:Y:S01]  /*2b30*/  STL.64 [R1+0x630], R146 ;  /* 0x0006309201007387 */ /* 0x000fe20000100a00 */
[----:B------:R-:W-:-:S03]  /*2b40*/  IADD3 R128, P2, R118, R136, RZ ;  /* 0x0000008876807210 */ /* 0x000fc60007f5e0ff */
[----:B------:R-:W-:Y:S01]  /*2b50*/  STL.64 [R1+0x4c8], R164 ;  /* 0x0004c8a401007387 */ /* 0x000fe20000100a00 */
[----:B------:R-:W-:-:S03]  /*2b60*/  LEA.HI.X.SX32 R159, R125, R137, 0x1, P4 ;  /* 0x000000897d9f7211 */ /* 0x000fc600020f0eff */
[----:B------:R0:W-:Y:S01]  /*2b70*/  STL.64 [R1+0x6e0], R142 ;  /* 0x0006e08e01007387 */ /* 0x0001e20000100a00 */
[----:B------:R-:W-:-:S03]  /*2b80*/  LEA.HI.X.SX32 R157, R122, R137, 0x1, P1 ;  /* 0x000000897a9d7211 */ /* 0x000fc600008f0eff */
[----:B------:R-:W-:Y:S04]  /*2b90*/  STL.64 [R1+0x4c0], R162 ;  /* 0x0004c0a201007387 */ /* 0x000fe80000100a00 */
[----:B------:R1:W-:Y:S01]  /*2ba0*/  STL.64 [R1+0x628], R140 ;  /* 0x0006288c01007387 */ /* 0x0003e20000100a00 */
[-C--:B0-----:R-:W-:Y:S02]  /*2bb0*/  IADD3 R142, P5, R129, R136.reuse, RZ ;  /* 0x00000088818e7210 */ /* 0x081fe40007fbe0ff */
[-C--:B------:R-:W-:Y:S01]  /*2bc0*/  LEA.HI.X.SX32 R129, R121, R137.reuse, 0x1, P2 ;  /* 0x0000008979817211 */ /* 0x080fe200010f0eff */
[----:B------:R-:W-:Y:S01]  /*2bd0*/  STL.64 [R1+0x4b8], R158 ;  /* 0x0004b89e01007387 */ /* 0x000fe20000100a00 */
[----:B------:R-:W-:Y:S02]  /*2be0*/  LEA.HI.X.SX32 R149, R118, R137, 0x1, P6 ;  /* 0x0000008976957211 */ /* 0x000fe400030f0eff */
[----:B-1----:R-:W-:-:S02]  /*2bf0*/  IADD3 R140, P4, R124, R136, RZ ;  /* 0x000000887c8c7210 */ /* 0x002fc40007f9e0ff */
[-C--:B------:R-:W-:Y:S01]  /*2c00*/  IADD3 R124, P2, R112, R136.reuse, RZ ;  /* 0x00000088707c7210 */ /* 0x080fe20007f5e0ff */
[----:B------:R-:W-:Y:S01]  /*2c10*/  STL.64 [R1+0x4b0], R156 ;  /* 0x0004b09c01007387 */ /* 0x000fe20000100a00 */
[-C--:B------:R-:W-:Y:S02]  /*2c20*/  IADD3 R146, P3, R130, R136.reuse, RZ ;  /* 0x0000008882927210 */ /* 0x080fe40007f7e0ff */
[-C--:B------:R-:W-:Y:S01]  /*2c30*/  LEA.HI.X.SX32 R125, R114, R137.reuse, 0x1, P2 ;  /* 0x00000089727d7211 */ /* 0x080fe200010f0eff */
[----:B------:R0:W-:Y:S01]  /*2c40*/  STL.64 [R1+0x620], R128 ;  /* 0x0006208001007387 */ /* 0x0001e20000100a00 */
[----:B------:R-:W-:Y:S02]  /*2c50*/  LEA.HI.X.SX32 R147, R116, R137, 0x1, P3 ;  /* 0x0000008974937211 */ /* 0x000fe400018f0eff */
[-C--:B------:R-:W-:Y:S01]  /*2c60*/  IADD3 R122, P3, R107, R136.reuse, RZ ;  /* 0x000000886b7a7210 */ /* 0x080fe20007f7e0ff */
[----:B------:R-:W-:Y:S01]  /*2c70*/  STL.64 [R1+0x4a8], R148 ;  /* 0x0004a89401007387 */ /* 0x000fe20000100a00 */
[----:B------:R-:W-:-:S03]  /*2c80*/  IADD3 R130, P1, R123, R136, RZ ;  /* 0x000000887b827210 */ /* 0x000fc60007f3e0ff */
[----:B------:R1:W-:Y:S01]  /*2c90*/  STL.64 [R1+0x780], R124 ;  /* 0x0007807c01007387 */ /* 0x0003e20000100a00 */
[----:B0-----:R-:W-:-:S04]  /*2ca0*/  IADD3 R128, P6, R109, R136, RZ ;  /* 0x000000886d807210 */ /* 0x001fc80007fde0ff */
[-C--:B------:R-:W-:Y:S02]  /*2cb0*/  LEA.HI.X.SX32 R129, R112, R137.reuse, 0x1, P6 ;  /* 0x0000008970817211 */ /* 0x080fe400030f0eff */
[-C--:B-1----:R-:W-:Y:S01]  /*2cc0*/  IADD3 R124, P2, R106, R136.reuse, RZ ;  /* 0x000000886a7c7210 */ /* 0x082fe20007f5e0ff */
[----:B------:R-:W-:Y:S01]  /*2cd0*/  STL.64 [R1+0x4a0], R146 ;  /* 0x0004a09201007387 */ /* 0x000fe20000100a00 */
[-C--:B------:R-:W-:Y:S02]  /*2ce0*/  LEA.HI.X.SX32 R123, R109, R137.reuse, 0x1, P3 ;  /* 0x000000896d7b7211 */ /* 0x080fe400018f0eff */
[----:B------:R-:W-:Y:S01]  /*2cf0*/  LEA.HI.X.SX32 R125, R107, R137, 0x1, P2 ;  /* 0x000000896b7d7211 */ /* 0x000fe200010f0eff */
[----:B------:R0:W-:Y:S04]  /*2d00*/  STL.64 [R1+0x768], R128 ;  /* 0x0007688001007387 */ /* 0x0001e80000100a00 */
[----:B------:R-:W-:Y:S04]  /*2d10*/  STL.64 [R1+0x738], R122 ;  /* 0x0007387a01007387 */ /* 0x000fe80000100a00 */
[----:B------:R1:W-:Y:S01]  /*2d20*/  STL.64 [R1+0x6d8], R124 ;  /* 0x0006d87c01007387 */ /* 0x0003e20000100a00 */
[----:B0-----:R-:W-:-:S04]  /*2d30*/  IADD3 R128, P6, R103, R136, RZ ;  /* 0x0000008867807210 */ /* 0x001fc80007fde0ff */
[-C--:B------:R-:W-:Y:S02]  /*2d40*/  LEA.HI.X.SX32 R129, R106, R137.reuse, 0x1, P6 ;  /* 0x000000896a817211 */ /* 0x080fe400030f0eff */
[-C--:B-1----:R-:W-:Y:S02]  /*2d50*/  IADD3 R124, P2, R108, R136.reuse, RZ ;  /* 0x000000886c7c7210 */ /* 0x082fe40007f5e0ff */
[-C--:B------:R-:W-:Y:S02]  /*2d60*/  IADD3 R108, P6, R98, R136.reuse, RZ ;  /* 0x00000088626c7210 */ /* 0x080fe40007fde0ff */
[----:B------:R-:W-:Y:S02]  /*2d70*/  IADD3 R122, P3, R110, R136, RZ ;  /* 0x000000886e7a7210 */ /* 0x000fe40007f7e0ff */
[-C--:B------:R-:W-:Y:S02]  /*2d80*/  LEA.HI.X.SX32 R141, R101, R137.reuse, 0x1, P4 ;  /* 0x00000089658d7211 */ /* 0x080fe400020f0eff */
[----:B------:R-:W-:-:S02]  /*2d90*/  LEA.HI.X.SX32 R143, R103, R137, 0x1, P5 ;  /* 0x00000089678f7211 */ /* 0x000fc400028f0eff */
[-C--:B------:R-:W-:Y:S02]  /*2da0*/  IADD3 R106, P4, R102, R136.reuse, RZ ;  /* 0x00000088666a7210 */ /* 0x080fe40007f9e0ff */
[-C--:B------:R-:W-:Y:S02]  /*2db0*/  LEA.HI.X.SX32 R109, R100, R137.reuse, 0x1, P6 ;  /* 0x00000089646d7211 */ /* 0x080fe400030f0eff */
[----:B------:R-:W-:Y:S01]  /*2dc0*/  IADD3 R102, P6, R92, R136, RZ ;  /* 0x000000885c667210 */ /* 0x000fe20007fde0ff */
[----:B------:R0:W-:Y:S01]  /*2dd0*/  STL.64 [R1+0x618], R128 ;  /* 0x0006188001007387 */ /* 0x0001e20000100a00 */
[-C--:B------:R-:W-:Y:S02]  /*2de0*/  LEA.HI.X.SX32 R123, R96, R137.reuse, 0x1, P3 ;  /* 0x00000089607b7211 */ /* 0x080fe400018f0eff */
[-C--:B------:R-:W-:Y:S01]  /*2df0*/  LEA.HI.X.SX32 R131, R98, R137.reuse, 0x1, P1 ;  /* 0x0000008962837211 */ /* 0x080fe200008f0eff */
[----:B------:R-:W-:Y:S01]  /*2e00*/  STL.64 [R1+0x498], R142 ;  /* 0x0004988e01007387 */ /* 0x000fe20000100a00 */
[----:B------:R-:W-:-:S02]  /*2e10*/  LEA.HI.X.SX32 R103, R212, R137, 0x1, P6 ;  /* 0x00000089d4677211 */ /* 0x000fc400030f0eff */
[----:B------:R-:W-:Y:S01]  /*2e20*/  IADD3 R100, P1, R90, R136, RZ ;  /* 0x000000885a647210 */ /* 0x000fe20007f3e0ff */
[----:B------:R-:W-:Y:S04]  /*2e30*/  STL.64 [R1+0x490], R140 ;  /* 0x0004908c01007387 */ /* 0x000fe80000100a00 */
[----:B------:R-:W-:Y:S01]  /*2e40*/  STL.64 [R1+0x610], R108 ;  /* 0x0006106c01007387 */ /* 0x000fe20000100a00 */
[----:B------:R-:W-:-:S03]  /*2e50*/  LEA.HI.X.SX32 R101, R92, R137, 0x1, P1 ;  /* 0x000000895c657211 */ /* 0x000fc600008f0eff */
[----:B------:R1:W-:Y:S01]  /*2e60*/  STL.64 [R1+0x480], R122 ;  /* 0x0004807a01007387 */ /* 0x0003e20000100a00 */
[----:B0-----:R-:W-:-:S03]  /*2e70*/  IADD3 R128, P5, R104, R136, RZ ;  /* 0x0000008868807210 */ /* 0x001fc60007fbe0ff */
[----:B------:R-:W-:Y:S01]  /*2e80*/  STL.64 [R1+0x488], R130 ;  /* 0x0004888201007387 */ /* 0x000fe20000100a00 */
[----:B------:R-:W-:-:S03]  /*2e90*/  LEA.HI.X.SX32 R125, R90, R137, 0x1, P2 ;  /* 0x000000895a7d7211 */ /* 0x000fc600010f0eff */
[----:B------:R0:W-:Y:S01]  /*2ea0*/  STL.64 [R1+0x6d0], R102 ;  /* 0x0006d06601007387 */ /* 0x0001e20000100a00 */
[-C--:B------:R-:W-:Y:S02]  /*2eb0*/  LEA.HI.X.SX32 R129, R222, R137.reuse, 0x1, P5 ;  /* 0x00000089de817211 */ /* 0x080fe400028f0eff */
[-C--:B-1----:R-:W-:Y:S01]  /*2ec0*/  IADD3 R122, P3, R95, R136.reuse, RZ ;  /* 0x000000885f7a7210 */ /* 0x082fe20007f7e0ff */
[----:B------:R-:W-:Y:S01]  /*2ed0*/  STL.64 [R1+0x478], R124 ;  /* 0x0004787c01007387 */ /* 0x000fe20000100a00 */
[C---:B------:R-:W-:Y:S02]  /*2ee0*/  LEA.HI.X.SX32 R107, R84.reuse, R137, 0x1, P4 ;  /* 0x00000089546b7211 */ /* 0x040fe400020f0eff */
[----:B0-----:R-:W-:-:S04]  /*2ef0*/  IADD3 R102, P1, R84, R136, RZ ;  /* 0x0000008854667210 */ /* 0x001fc80007f3e0ff */
[-C--:B------:R-:W-:Y:S01]  /*2f00*/  LEA.HI.X.SX32 R103, R228, R137.reuse, 0x1, P1 ;  /* 0x00000089e4677211 */ /* 0x080fe200008f0eff */
[----:B------:R-:W-:Y:S01]  /*2f10*/  STL.64 [R1+0x608], R100 ;  /* 0x0006086401007387 */ /* 0x000fe20000100a00 */
[----:B------:R-:W-:-:S03]  /*2f20*/  LEA.HI.X.SX32 R123, R230, R137, 0x1, P3 ;  /* 0x00000089e67b7211 */ /* 0x000fc600018f0eff */
[----:B------:R0:W-:Y:S04]  /*2f30*/  STL.64 [R1+0x600], R102 ;  /* 0x0006006601007387 */ /* 0x0001e80000100a00 */
[----:B------:R-:W-:Y:S04]  /*2f40*/  STL.64 [R1+0x470], R128 ;  /* 0x0004708001007387 */ /* 0x000fe80000100a00 */
[----:B------:R1:W-:Y:S01]  /*2f50*/  STL.64 [R1+0x468], R106 ;  /* 0x0004686a01007387 */ /* 0x0003e20000100a00 */
[----:B0-----:R-:W-:-:S03]  /*2f60*/  IADD3 R102, P1, R74, R136, RZ ;  /* 0x000000884a667210 */ /* 0x001fc60007f3e0ff */
[----:B------:R0:W-:Y:S01]  /*2f70*/  STL.64 [R1+0x460], R122 ;  /* 0x0004607a01007387 */ /* 0x0001e20000100a00 */
[-C--:B------:R-:W-:Y:S02]  /*2f80*/  LEA.HI.X.SX32 R103, R236, R137.reuse, 0x1, P1 ;  /* 0x00000089ec677211 */ /* 0x080fe400008f0eff */
[-C--:B-1----:R-:W-:Y:S02]  /*2f90*/  IADD3 R106, P4, R71, R136.reuse, RZ ;  /* 0x00000088476a7210 */ /* 0x082fe40007f9e0ff */
[-C--:B0-----:R-:W-:Y:S02]  /*2fa0*/  IADD3 R122, P3, R69, R136.reuse, RZ ;  /* 0x00000088457a7210 */ /* 0x081fe40007f7e0ff */
[-C--:B------:R-:W-:Y:S02]  /*2fb0*/  LEA.HI.X.SX32 R107, R74, R137.reuse, 0x1, P4 ;  /* 0x000000894a6b7211 */ /* 0x080fe400020f0eff */
[----:B------:R-:W-:Y:S01]  /*2fc0*/  LEA.HI.X.SX32 R123, R71, R137, 0x1, P3 ;  /* 0x00000089477b7211 */ /* 0x000fe200018f0eff */
[----:B------:R-:W-:Y:S01]  /*2fd0*/  STL.64 [R1+0x730], R102 ;  /* 0x0007306601007387 */ /* 0x000fe20000100a00 */
[----:B------:R-:W-:-:S02]  /*2fe0*/  IADD3 R108, P6, R198, R136, RZ ;  /* 0x00000088c66c7210 */ /* 0x000fc40007fde0ff */
[-C--:B------:R-:W-:Y:S01]  /*2ff0*/  IADD3 R124, P2, R214, R136.reuse, RZ ;  /* 0x00000088d67c7210 */ /* 0x080fe20007f5e0ff */
[----:B------:R-:W-:Y:S01]  /*3000*/  STL.64 [R1+0x6c8], R106 ;  /* 0x0006c86a01007387 */ /* 0x000fe20000100a00 */
[----:B------:R-:W-:-:S03]  /*3010*/  IADD3 R100, P5, R216, R136, RZ ;  /* 0x00000088d8647210 */ /* 0x000fc60007fbe0ff */
[----:B------:R0:W-:Y:S01]  /*3020*/  STL.64 [R1+0x5f8], R122 ;  /* 0x0005f87a01007387 */ /* 0x0001e20000100a00 */
[-C--:B------:R-:W-:Y:S02]  /*3030*/  LEA.HI.X.SX32 R109, R69, R137.reuse, 0x1, P6 ;  /* 0x00000089456d7211 */ /* 0x080fe400030f0eff */
[-C--:B------:R-:W-:Y:S02]  /*3040*/  LEA.HI.X.SX32 R125, R243, R137.reuse, 0x1, P2 ;  /* 0x00000089f37d7211 */ /* 0x080fe400010f0eff */
[CC--:B------:R-:W-:Y:S02]  /*3050*/  LEA.HI.X.SX32 R101, R63.reuse, R137.reuse, 0x1, P5 ;  /* 0x000000893f657211 */ /* 0x0c0fe400028f0eff */
[-C--:B0-----:R-:W-:Y:S01]  /*3060*/  IADD3 R122, P3, R63, R136.reuse, RZ ;  /* 0x000000883f7a7210 */ /* 0x081fe20007f7e0ff */
[----:B------:R-:W-:Y:S03]  /*3070*/  STL.64 [R1+0x458], R108 ;  /* 0x0004586c01007387 */ /* 0x000fe60000100a00 */
[----:B------:R-:W-:Y:S01]  /*3080*/  LEA.HI.X.SX32 R123, R245, R137, 0x1, P3 ;  /* 0x00000089f57b7211 */ /* 0x000fe200018f0eff */
[----:B------:R-:W-:Y:S01]  /*3090*/  STL.64 [R1+0x450], R124 ;  /* 0x0004507c01007387 */ /* 0x000fe20000100a00 */
[----:B------:R-:W-:-:S03]  /*30a0*/  IADD3 R102, P1, R234, R136, RZ ;  /* 0x00000088ea667210 */ /* 0x000fc60007f3e0ff */
[----:B------:R0:W-:Y:S01]  /*30b0*/  STL.64 [R1+0x5f0], R122 ;  /* 0x0005f07a01007387 */ /* 0x0001e20000100a00 */
[----:B------:R-:W-:-:S03]  /*30c0*/  LEA.HI.X.SX32 R103, R247, R137, 0x1, P1 ;  /* 0x00000089f7677211 */ /* 0x000fc600008f0eff */
[----:B------:R1:W-:Y:S01]  /*30d0*/  STL.64 [R1+0x448], R100 ;  /* 0x0004486401007387 */ /* 0x0003e20000100a00 */
[-C--:B0-----:R-:W-:Y:S02]  /*30e0*/  IADD3 R122, P3, R53, R136.reuse, RZ ;  /* 0x00000088357a7210 */ /* 0x081fe40007f7e0ff */
[-C--:B-1----:R-:W-:Y:S02]  /*30f0*/  IADD3 R100, P5, R51, R136.reuse, RZ ;  /* 0x0000008833647210 */ /* 0x082fe40007fbe0ff */
[-C--:B------:R-:W-:Y:S02]  /*3100*/  LEA.HI.X.SX32 R123, R249, R137.reuse, 0x1, P3 ;  /* 0x00000089f97b7211 */ /* 0x080fe400018f0eff */
[-C--:B------:R-:W-:Y:S01]  /*3110*/  LEA.HI.X.SX32 R101, R53, R137.reuse, 0x1, P5 ;  /* 0x0000008935657211 */ /* 0x080fe200028f0eff */
[----:B------:R-:W-:Y:S01]  /*3120*/  STL.64 [R1+0x440], R102 ;  /* 0x0004406601007387 */ /* 0x000fe20000100a00 */
[-C--:B------:R-:W-:Y:S02]  /*3130*/  IADD3 R106, P4, R237, R136.reuse, RZ ;  /* 0x00000088ed6a7210 */ /* 0x080fe40007f9e0ff */
[----:B------:R-:W-:Y:S01]  /*3140*/  IADD3 R108, P6, R239, R136, RZ ;  /* 0x00000088ef6c7210 */ /* 0x000fe20007fde0ff */
[----:B------:R-:W-:Y:S01]  /*3150*/  STL.64 [R1+0x6c0], R122 ;  /* 0x0006c07a01007387 */ /* 0x000fe20000100a00 */
[----:B------:R-:W-:-:S03]  /*3160*/  LEA.HI.X.SX32 R107, R51, R137, 0x1, P4 ;  /* 0x00000089336b7211 */ /* 0x000fc600020f0eff */
[----:B------:R0:W-:Y:S01]  /*3170*/  STL.64 [R1+0x5e8], R100 ;  /* 0x0005e86401007387 */ /* 0x0001e20000100a00 */
[----:B------:R-:W-:Y:S02]  /*3180*/  LEA.HI.X.SX32 R109, R252, R137, 0x1, P6 ;  /* 0x00000089fc6d7211 */ /* 0x000fe400030f0eff */
[-C--:B------:R-:W-:Y:S01]  /*3190*/  IADD3 R124, P2, R241, R136.reuse, RZ ;  /* 0x00000088f17c7210 */ /* 0x080fe20007f5e0ff */
[----:B------:R-:W-:Y:S01]  /*31a0*/  STL.64 [R1+0x438], R106 ;  /* 0x0004386a01007387 */ /* 0x000fe20000100a00 */
[----:B0-----:R-:W-:-:S04]  /*31b0*/  IADD3 R100, P5, R44, R136, RZ ;  /* 0x000000882c647210 */ /* 0x001fc80007fbe0ff */
[-C--:B------:R-:W-:Y:S01]  /*31c0*/  LEA.HI.X.SX32 R101, R244, R137.reuse, 0x1, P5 ;  /* 0x00000089f4657211 */ /* 0x080fe200028f0eff */
[----:B------:R-:W-:Y:S01]  /*31d0*/  STL.64 [R1+0x430], R108 ;  /* 0x0004306c01007387 */ /* 0x000fe20000100a00 */
[----:B------:R-:W-:Y:S01]  /*31e0*/  IADD3 R102, P1, R246, R136, RZ ;  /* 0x00000088f6667210 */ /* 0x000fe20007f3e0ff */
[----:B------:R-:W-:Y:S02]  /*31f0*/  IMAD R244, R2, 0x7, RZ ;  /* 0x0000000702f47824 */ /* 0x000fe400078e02ff */
[----:B------:R0:W-:Y:S01]  /*3200*/  STL.64 [R1+0x5e0], R100 ;  /* 0x0005e06401007387 */ /* 0x0001e20000100a00 */
[-C--:B------:R-:W-:Y:S02]  /*3210*/  LEA.HI.X.SX32 R125, R44, R137.reuse, 0x1, P2 ;  /* 0x000000892c7d7211 */ /* 0x080fe400010f0eff */
[----:B------:R-:W-:-:S03]  /*3220*/  LEA.HI.X.SX32 R103, R242, R137, 0x1, P1 ;  /* 0x00000089f2677211 */ /* 0x000fc600008f0eff */
[----:B------:R1:W-:Y:S01]  /*3230*/  STL.64 [R1+0x428], R124 ;  /* 0x0004287c01007387 */ /* 0x0003e20000100a00 */
[----:B0-----:R-:W-:-:S03]  /*3240*/  IADD3 R100, P5, R39, R136, RZ ;  /* 0x0000008827647210 */ /* 0x001fc60007fbe0ff */
[----:B------:R0:W-:Y:S01]  /*3250*/  STL.64 [R1+0x420], R102 ;  /* 0x0004206601007387 */ /* 0x0001e20000100a00 */
[----:B------:R-:W-:Y:S02]  /*3260*/  LEA.HI.X.SX32 R101, R244, R137, 0x1, P5 ;  /* 0x00000089f4657211 */ /* 0x000fe400028f0eff */
[----:B-1----:R-:W-:-:S03]  /*3270*/  IADD3 R124, P2, R37, R136, RZ ;  /* 0x00000088257c7210 */ /* 0x002fc60007f5e0ff */
[----:B------:R1:W-:Y:S01]  /*3280*/  STL.64 [R1+0x760], R100 ;  /* 0x0007606401007387 */ /* 0x0003e20000100a00 */
[----:B------:R-:W-:Y:S02]  /*3290*/  LEA.HI.X.SX32 R125, R39, R137, 0x1, P2 ;  /* 0x00000089277d7211 */ /* 0x000fe400010f0eff */
[----:B0-----:R-:W-:Y:S01]  /*32a0*/  IADD3 R102, P1, R35, R136, RZ ;  /* 0x0000008823667210 */ /* 0x001fe20007f3e0ff */
[----:B------:R-:W-:-:S03]  /*32b0*/  IMAD R244, R2, 0xe8, RZ ;  /* 0x000000e802f47824 */ /* 0x000fc600078e02ff */
[-C--:B------:R-:W-:Y:S02]  /*32c0*/  LEA.HI.X.SX32 R103, R37, R137.reuse, 0x1, P1 ;  /* 0x0000008925677211 */ /* 0x080fe400008f0eff */
[-C--:B-1----:R-:W-:Y:S01]  /*32d0*/  IADD3 R100, P5, R33, R136.reuse, RZ ;  /* 0x0000008821647210 */ /* 0x082fe20007fbe0ff */
[----:B------:R-:W-:Y:S03]  /*32e0*/  STL.64 [R1+0x728], R124 ;  /* 0x0007287c01007387 */ /* 0x000fe60000100a00 */
[----:B------:R-:W-:Y:S01]  /*32f0*/  LEA.HI.X.SX32 R101, R35, R137, 0x1, P5 ;  /* 0x0000008923657211 */ /* 0x000fe200028f0eff */
[----:B------:R-:W-:Y:S01]  /*3300*/  IMAD R242, R2, 0xe6, RZ ;  /* 0x000000e602f27824 */ /* 0x000fe200078e02ff */
[-C--:B------:R-:W-:Y:S01]  /*3310*/  IADD3 R122, P3, R248, R136.reuse, RZ ;  /* 0x00000088f87a7210 */ /* 0x080fe20007f7e0ff */
[----:B------:R0:W-:Y:S01]  /*3320*/  STL.64 [R1+0x6b8], R102 ;  /* 0x0006b86601007387 */ /* 0x0001e20000100a00 */
[----:B------:R-:W-:-:S03]  /*3330*/  IADD3 R106, P4, R250, R136, RZ ;  /* 0x00000088fa6a7210 */ /* 0x000fc60007f9e0ff */
[----:B------:R1:W-:Y:S01]  /*3340*/  STL.64 [R1+0x5d8], R100 ;  /* 0x0005d86401007387 */ /* 0x0003e20000100a00 */
[-C--:B------:R-:W-:Y:S02]  /*3350*/  LEA.HI.X.SX32 R123, R33, R137.reuse, 0x1, P3 ;  /* 0x00000089217b7211 */ /* 0x080fe400018f0eff */
[-C--:B------:R-:W-:Y:S02]  /*3360*/  IADD3 R108, P6, R251, R136.reuse, RZ ;  /* 0x00000088fb6c7210 */ /* 0x080fe40007fde0ff */
[-C--:B0-----:R-:W-:Y:S01]  /*3370*/  IADD3 R102, P1, R244, R136.reuse, RZ ;  /* 0x00000088f4667210 */ /* 0x081fe20007f3e0ff */
[----:B------:R-:W-:Y:S01]  /*3380*/  IMAD R244, R2, 0x39, RZ ;  /* 0x0000003902f47824 */ /* 0x000fe200078e02ff */
[-C--:B------:R-:W-:Y:S02]  /*3390*/  IADD3 R124, P2, R242, R136.reuse, RZ ;  /* 0x00000088f27c7210 */ /* 0x080fe40007f5e0ff */
[----:B-1----:R-:W-:Y:S01]  /*33a0*/  IADD3 R100, P5, R3, R136, RZ ;  /* 0x0000008803647210 */ /* 0x002fe20007fbe0ff */
[----:B------:R-:W-:Y:S01]  /*33b0*/  IMAD R242, R2, 0xec, RZ ;  /* 0x000000ec02f27824 */ /* 0x000fe200078e02ff */
[----:B------:R-:W-:-:S02]  /*33c0*/  LEA.HI.X.SX32 R107, R240, R137, 0x1, P4 ;  /* 0x00000089f06b7211 */ /* 0x000fc400020f0eff */
[-C--:B------:R-:W-:Y:S01]  /*33d0*/  LEA.HI.X.SX32 R101, R244, R137.reuse, 0x1, P5 ;  /* 0x00000089f4657211 */ /* 0x080fe200028f0eff */
[----:B------:R0:W-:Y:S01]  /*33e0*/  STL.64 [R1+0x418], R122 ;  /* 0x0004187a01007387 */ /* 0x0001e20000100a00 */
[----:B------:R-:W-:-:S03]  /*33f0*/  LEA.HI.X.SX32 R109, R3, R137, 0x1, P6 ;  /* 0x00000089036d7211 */ /* 0x000fc600030f0eff */
[----:B------:R1:W-:Y:S04]  /*3400*/  STL.64 [R1+0x410], R106 ;  /* 0x0004106a01007387 */ /* 0x0003e80000100a00 */
[----:B------:R2:W-:Y:S01]  /*3410*/  STL.64 [R1+0x5d0], R100 ;  /* 0x0005d06401007387 */ /* 0x0005e20000100a00 */
[-C--:B0-----:R-:W-:Y:S01]  /*3420*/  IADD3 R122, P3, R238, R136.reuse, RZ ;  /* 0x00000088ee7a7210 */ /* 0x081fe20007f7e0ff */
[----:B------:R-:W-:Y:S01]  /*3430*/  IMAD R238, R2, 0x73, RZ ;  /* 0x0000007302ee7824 */ /* 0x000fe200078e02ff */
[-C--:B-1----:R-:W-:Y:S01]  /*3440*/  IADD3 R106, P4, R242, R136.reuse, RZ ;  /* 0x00000088f26a7210 */ /* 0x082fe20007f9e0ff */
[----:B------:R-:W-:Y:S01]  /*3450*/  IMAD R242, R2, 0x1d, RZ ;  /* 0x0000001d02f27824 */ /* 0x000fe200078e02ff */
[----:B------:R0:W-:Y:S01]  /*3460*/  STL.64 [R1+0x408], R108 ;  /* 0x0004086c01007387 */ /* 0x0001e20000100a00 */
[----:B--2---:R-:W-:Y:S01]  /*3470*/  IADD3 R100, P5, R4, R136, RZ ;  /* 0x0000008804647210 */ /* 0x004fe20007fbe0ff */
[----:B------:R-:W-:Y:S01]  /*3480*/  IMAD R240, R2, 0xee, RZ ;  /* 0x000000ee02f07824 */ /* 0x000fe200078e02ff */
[-C--:B------:R-:W-:Y:S01]  /*3490*/  LEA.HI.X.SX32 R125, R238, R137.reuse, 0x1, P2 ;  /* 0x00000089ee7d7211 */ /* 0x080fe200010f0eff */
[----:B------:R-:W-:Y:S01]  /*34a0*/  IMAD R244, R2, 0xf0, RZ ;  /* 0x000000f002f47824 */ /* 0x000fe200078e02ff */
[----:B------:R-:W-:-:S02]  /*34b0*/  LEA.HI.X.SX32 R101, R242, R137, 0x1, P5 ;  /* 0x00000089f2657211 */ /* 0x000fc400028f0eff */
[C---:B0-----:R-:W-:Y:S01]  /*34c0*/  IADD3 R108, P6, R7.reuse, R136, RZ ;  /* 0x00000088076c7210 */ /* 0x041fe20007fde0ff */
[----:B------:R0:W-:Y:S03]  /*34d0*/  STL.64 [R1+0x400], R124 ;  /* 0x0004007c01007387 */ /* 0x0001e60000100a00 */
[-C--:B------:R-:W-:Y:S01]  /*34e0*/  LEA.HI.X.SX32 R109, R4, R137.reuse, 0x1, P6 ;  /* 0x00000089046d7211 */ /* 0x080fe200030f0eff */
[----:B------:R1:W-:Y:S01]  /*34f0*/  STL.64 [R1+0x6b0], R100 ;  /* 0x0006b06401007387 */ /* 0x0003e20000100a00 */
[----:B------:R-:W-:-:S03]  /*3500*/  LEA.HI.X.SX32 R103, R7, R137, 0x1, P1 ;  /* 0x0000008907677211 */ /* 0x000fc600008f0eff */
[----:B------:R2:W-:Y:S01]  /*3510*/  STL.64 [R1+0x5c8], R108 ;  /* 0x0005c86c01007387 */ /* 0x0005e20000100a00 */
[-C--:B0-----:R-:W-:Y:S01]  /*3520*/  IADD3 R124, P2, R240, R136.reuse, RZ ;  /* 0x00000088f07c7210 */ /* 0x081fe20007f5e0ff */
[----:B------:R-:W-:Y:S01]  /*3530*/  IMAD R240, R2, 0x75, RZ ;  /* 0x0000007502f07824 */ /* 0x000fe200078e02ff */
[-C--:B-1----:R-:W-:Y:S01]  /*3540*/  IADD3 R100, P5, R244, R136.reuse, RZ ;  /* 0x00000088f4647210 */ /* 0x082fe20007fbe0ff */
[----:B------:R-:W-:Y:S01]  /*3550*/  IMAD R244, R2, 0x3b, RZ ;  /* 0x0000003b02f47824 */ /* 0x000fe200078e02ff */
[----:B--2---:R-:W-:Y:S02]  /*3560*/  IADD3 R108, P6, R30, R136, RZ ;  /* 0x000000881e6c7210 */ /* 0x004fe40007fde0ff */
[-C--:B------:R-:W-:Y:S02]  /*3570*/  LEA.HI.X.SX32 R123, R240, R137.reuse, 0x1, P3 ;  /* 0x00000089f07b7211 */ /* 0x080fe400018f0eff */
[-C--:B------:R-:W-:Y:S02]  /*3580*/  LEA.HI.X.SX32 R109, R244, R137.reuse, 0x1, P6 ;  /* 0x00000089f46d7211 */ /* 0x080fe400030f0eff */
[----:B------:R-:W-:Y:S01]  /*3590*/  LEA.HI.X.SX32 R107, R30, R137, 0x1, P4 ;  /* 0x000000891e6b7211 */ /* 0x000fe200020f0eff */
[----:B------:R-:W-:Y:S01]  /*35a0*/  STL.64 [R1+0x3f8], R102 ;  /* 0x0003f86601007387 */ /* 0x000fe20000100a00 */
[----:B------:R-:W-:-:S02]  /*35b0*/  IMAD R244, R2, 0x77, RZ ;  /* 0x0000007702f47824 */ /* 0x000fc400078e02ff */
[----:B------:R-:W-:Y:S01]  /*35c0*/  IMAD R240, R2, 0xf, RZ ;  /* 0x0000000f02f07824 */ /* 0x000fe200078e02ff */
[----:B------:R-:W-:Y:S04]  /*35d0*/  STL.64 [R1+0x3f0], R122 ;  /* 0x0003f07a01007387 */ /* 0x000fe80000100a00 */
[----:B------:R0:W-:Y:S01]  /*35e0*/  STL.64 [R1+0x5c0], R108 ;  /* 0x0005c06c01007387 */ /* 0x0001e20000100a00 */
[----:B------:R-:W-:-:S03]  /*35f0*/  LEA.HI.X.SX32 R125, R244, R137, 0x1, P2 ;  /* 0x00000089f47d7211 */ /* 0x000fc600010f0eff */
[----:B------:R1:W-:Y:S01]  /*3600*/  STL.64 [R1+0x3e8], R106 ;  /* 0x0003e86a01007387 */ /* 0x0003e20000100a00 */
[----:B------:R-:W-:Y:S01]  /*3610*/  IMAD R242, R2, 0xf4, RZ ;  /* 0x000000f402f27824 */ /* 0x000fe200078e02ff */
[CC--:B0-----:R-:W-:Y:S02]  /*3620*/  IADD3 R108, P6, R31.reuse, R136.reuse, RZ ;  /* 0x000000881f6c7210 */ /* 0x0c1fe40007fde0ff */
[-C--:B-1----:R-:W-:Y:S02]  /*3630*/  IADD3 R106, P4, R32, R136.reuse, RZ ;  /* 0x00000088206a7210 */ /* 0x082fe40007f9e0ff */
[-C--:B------:R-:W-:Y:S01]  /*3640*/  LEA.HI.X.SX32 R109, R240, R137.reuse, 0x1, P6 ;  /* 0x00000089f06d7211 */ /* 0x080fe200030f0eff */
[C---:B------:R-:W-:Y:S01]  /*3650*/  IMAD R238, R2.reuse, 0xf2, RZ ;  /* 0x000000f202ee7824 */ /* 0x040fe200078e02ff */
[----:B------:R-:W-:Y:S01]  /*3660*/  LEA.HI.X.SX32 R107, R31, R137, 0x1, P4 ;  /* 0x000000891f6b7211 */ /* 0x000fe200020f0eff */
[----:B------:R-:W-:Y:S01]  /*3670*/  IMAD R244, R2, 0xf8, RZ ;  /* 0x000000f802f47824 */ /* 0x000fe200078e02ff */
[----:B------:R0:W-:Y:S01]  /*3680*/  STL.64 [R1+0x3e0], R124 ;  /* 0x0003e07c01007387 */ /* 0x0001e20000100a00 */
[----:B------:R-:W-:Y:S01]  /*3690*/  IADD3 R122, P3, R242, R136, RZ ;  /* 0x00000088f27a7210 */ /* 0x000fe20007f7e0ff */
[----:B------:R-:W-:-:S02]  /*36a0*/  IMAD R242, R2, 0xf6, RZ ;  /* 0x000000f602f27824 */ /* 0x000fc400078e02ff */
[----:B------:R-:W-:Y:S01]  /*36b0*/  STL.64 [R1+0x720], R108 ;  /* 0x0007206c01007387 */ /* 0x000fe20000100a00 */
[----:B------:R-:W-:Y:S01]  /*36c0*/  IMAD R240, R2, 0x79, RZ ;  /* 0x0000007902f07824 */ /* 0x000fe200078e02ff */
[-C--:B------:R-:W-:Y:S02]  /*36d0*/  IADD3 R102, P1, R238, R136.reuse, RZ ;  /* 0x00000088ee667210 */ /* 0x080fe40007f3e0ff */
[----:B------:R1:W-:Y:S01]  /*36e0*/  STL.64 [R1+0x6a8], R106 ;  /* 0x0006a86a01007387 */ /* 0x0003e20000100a00 */
[CC--:B0-----:R-:W-:Y:S02]  /*36f0*/  IADD3 R124, P2, R34.reuse, R136.reuse, RZ ;  /* 0x00000088227c7210 */ /* 0x0c1fe40007f5e0ff */
[-C--:B------:R-:W-:Y:S02]  /*3700*/  LEA.HI.X.SX32 R101, R34, R137.reuse, 0x1, P5 ;  /* 0x0000008922657211 */ /* 0x080fe400028f0eff */
[----:B------:R-:W-:Y:S02]  /*3710*/  LEA.HI.X.SX32 R125, R32, R137, 0x1, P2 ;  /* 0x00000089207d7211 */ /* 0x000fe400010f0eff */
[----:B------:R-:W-:-:S02]  /*3720*/  IADD3 R30, P2, R36, R136, RZ ;  /* 0x00000088241e7210 */ /* 0x000fc40007f5e0ff */
[-C--:B-1----:R-:W-:Y:S01]  /*3730*/  IADD3 R106, P4, R244, R136.reuse, RZ ;  /* 0x00000088f46a7210 */ /* 0x082fe20007f9e0ff */
[----:B------:R-:W-:Y:S01]  /*3740*/  IMAD R244, R2, 0x3d, RZ ;  /* 0x0000003d02f47824 */ /* 0x000fe200078e02ff */
[-C--:B------:R-:W-:Y:S01]  /*3750*/  IADD3 R108, P6, R242, R136.reuse, RZ ;  /* 0x00000088f26c7210 */ /* 0x080fe20007fde0ff */
[----:B------:R-:W-:Y:S01]  /*3760*/  IMAD R242, R2, 0xfc, RZ ;  /* 0x000000fc02f27824 */ /* 0x000fe200078e02ff */
[-C--:B------:R-:W-:Y:S01]  /*3770*/  LEA.HI.X.SX32 R103, R240, R137.reuse, 0x1, P1 ;  /* 0x00000089f0677211 */ /* 0x080fe200008f0eff */
[----:B------:R-:W-:Y:S01]  /*3780*/  STL.64 [R1+0x5b8], R124 ;  /* 0x0005b87c01007387 */ /* 0x000fe20000100a00 */
[-C--:B------:R-:W-:Y:S01]  /*3790*/  LEA.HI.X.SX32 R31, R244, R137.reuse, 0x1, P2 ;  /* 0x00000089f41f7211 */ /* 0x080fe200010f0eff */
[----:B------:R-:W-:Y:S01]  /*37a0*/  IMAD R244, R2, 0x1f, RZ ;  /* 0x0000001f02f47824 */ /* 0x000fe200078e02ff */
[----:B------:R-:W-:Y:S01]  /*37b0*/  IADD3 R32, P1, R242, R136, RZ ;  /* 0x00000088f2207210 */ /* 0x000fe20007f3e0ff */
[----:B------:R-:W-:Y:S01]  /*37c0*/  STL.64 [R1+0x3d8], R100 ;  /* 0x0003d86401007387 */ /* 0x000fe20000100a00 */
[----:B------:R-:W-:Y:S01]  /*37d0*/  IMAD R242, R2, 0x7b, RZ ;  /* 0x0000007b02f27824 */ /* 0x000fe200078e02ff */
[----:B------:R-:W-:-:S02]  /*37e0*/  LEA.HI.X.SX32 R123, R36, R137, 0x1, P3 ;  /* 0x00000089247b7211 */ /* 0x000fc400018f0eff */
[----:B------:R0:W-:Y:S01]  /*37f0*/  STL.64 [R1+0x3d0], R102 ;  /* 0x0003d06601007387 */ /* 0x0001e20000100a00 */
[----:B------:R-:W-:Y:S01]  /*3800*/  IMAD R238, R2, 0xfa, RZ ;  /* 0x000000fa02ee7824 */ /* 0x000fe200078e02ff */
[----:B------:R-:W-:Y:S02]  /*3810*/  MOV R240, c[0x0][0x1a4] ;  /* 0x0000690000f07a02 */ /* 0x000fe40000000f00 */
[----:B------:R1:W-:Y:S01]  /*3820*/  STL.64 [R1+0x5b0], R30 ;  /* 0x0005b01e01007387 */ /* 0x0003e20000100a00 */
[-C--:B------:R-:W-:Y:S02]  /*3830*/  LEA.HI.X.SX32 R109, R242, R137.reuse, 0x1, P6 ;  /* 0x00000089f26d7211 */ /* 0x080fe400030f0eff */
[-C--:B0-----:R-:W-:Y:S02]  /*3840*/  IADD3 R102, P2, R38, R136.reuse, RZ ;  /* 0x0000008826667210 */ /* 0x081fe40007f5e0ff */
[-C--:B-1----:R-:W-:Y:S02]  /*3850*/  IADD3 R30, P3, R40, R136.reuse, RZ ;  /* 0x00000088281e7210 */ /* 0x082fe40007f7e0ff */
[-C--:B------:R-:W-:Y:S01]  /*3860*/  LEA.HI.X.SX32 R103, R244, R137.reuse, 0x1, P2 ;  /* 0x00000089f4677211 */ /* 0x080fe200010f0eff */
[----:B------:R-:W-:Y:S01]  /*3870*/  IMAD R242, R2, 0x7d, RZ ;  /* 0x0000007d02f27824 */ /* 0x000fe200078e02ff */
[-C--:B------:R-:W-:Y:S01]  /*3880*/  LEA.HI.X.SX32 R31, R38, R137.reuse, 0x1, P3 ;  /* 0x00000089261f7211 */ /* 0x080fe200018f0eff */
[----:B------:R-:W-:Y:S01]  /*3890*/  IMAD R244, R2, 0x3f, RZ ;  /* 0x0000003f02f47824 */ /* 0x000fe200078e02ff */
[-C--:B------:R-:W-:Y:S01]  /*38a0*/  IADD3 R100, P5, R238, R136.reuse, RZ ;  /* 0x00000088ee647210 */ /* 0x080fe20007fbe0ff */
[----:B------:R-:W-:Y:S01]  /*38b0*/  STL.64 [R1+0x3c8], R122 ;  /* 0x0003c87a01007387 */ /* 0x000fe20000100a00 */
[-C--:B------:R-:W-:Y:S01]  /*38c0*/  IADD3 R34, P6, R41, R136.reuse, RZ ;  /* 0x0000008829227210 */ /* 0x080fe20007fde0ff */
[----:B------:R-:W-:Y:S01]  /*38d0*/  IMAD.SHL.U32 R240, R240, 0x4, RZ ;  /* 0x00000004f0f07824 */ /* 0x000fe200078e00ff */
[----:B------:R-:W-:Y:S01]  /*38e0*/  LEA.HI.X.SX32 R107, R40, R137, 0x1, P4 ;  /* 0x00000089286b7211 */ /* 0x000fe200020f0eff */
[----:B------:R0:W-:Y:S01]  /*38f0*/  STL.64 [R1+0x6a0], R102 ;  /* 0x0006a06601007387 */ /* 0x0001e20000100a00 */
[----:B------:R-:W-:-:S03]  /*3900*/  LEA R36, P4, R2, R136, 0x3 ;  /* 0x0000008802247211 */ /* 0x000fc600078818ff */
[----:B------:R-:W-:Y:S01]  /*3910*/  STL.64 [R1+0x3c0], R108 ;  /* 0x0003c06c01007387 */ /* 0x000fe20000100a00 */
[-C--:B------:R-:W-:Y:S02]  /*3920*/  LEA.HI.X.SX32 R101, R242, R137.reuse, 0x1, P5 ;  /* 0x00000089f2657211 */ /* 0x080fe400028f0eff */
[-C--:B------:R-:W-:Y:S01]  /*3930*/  LEA.HI.X.SX32 R35, R244, R137.reuse, 0x1, P6 ;  /* 0x00000089f4237211 */ /* 0x080fe200030f0eff */
[----:B------:R1:W-:Y:S01]  /*3940*/  STL.64 [R1+0x5a8], R30 ;  /* 0x0005a81e01007387 */ /* 0x0003e20000100a00 */
[----:B------:R-:W-:Y:S01]  /*3950*/  IMAD.MOV.U32 R244, RZ, RZ, c[0x0][0x1a4] ;  /* 0x00006900fff47624 */ /* 0x000fe200078e00ff */
[-C--:B------:R-:W-:Y:S02]  /*3960*/  LEA.HI.X.SX32 R37, R240, R137.reuse, 0x1, P4 ;  /* 0x00000089f0257211 */ /* 0x080fe400020f0eff */
[----:B0-----:R-:W-:Y:S01]  /*3970*/  IADD3 R102, P2, R42, R136, RZ ;  /* 0x000000882a667210 */ /* 0x001fe20007f5e0ff */
[----:B------:R-:W-:Y:S01]  /*3980*/  IMAD.MOV.U32 R240, RZ, RZ, c[0x0][0x1a4] ;  /* 0x00006900fff07624 */ /* 0x000fe200078e00ff */
[-C--:B------:R-:W-:Y:S01]  /*3990*/  LEA.HI.X.SX32 R33, R41, R137.reuse, 0x1, P1 ;  /* 0x0000008929217211 */ /* 0x080fe200008f0eff */
[----:B------:R-:W-:Y:S01]  /*39a0*/  STL.64 [R1+0x3b8], R106 ;  /* 0x0003b86a01007387 */ /* 0x000fe20000100a00 */
[----:B------:R-:W-:-:S02]  /*39b0*/  LEA.HI.X.SX32 R103, R2, R137, 0x1, P2 ;  /* 0x0000008902677211 */ /* 0x000fc400010f0eff */
[-C--:B-1----:R-:W-:Y:S01]  /*39c0*/  LEA R30, P3, R2, R136.reuse, 0x2 ;  /* 0x00000088021e7211 */ /* 0x082fe200078610ff */
[----:B------:R0:W-:Y:S01]  /*39d0*/  STL.64 [R1+0x3b0], R100 ;  /* 0x0003b06401007387 */ /* 0x0001e20000100a00 */
[----:B------:R-:W-:Y:S02]  /*39e0*/  IMAD R242, R0, 0x82, RZ ;  /* 0x0000008200f27824 */ /* 0x000fe400078e02ff */
[----:B------:R-:W-:Y:S01]  /*39f0*/  LEA.HI.X.SX32 R31, R42, R137, 0x1, P3 ;  /* 0x000000892a1f7211 */ /* 0x000fe200018f0eff */
[----:B------:R1:W-:Y:S01]  /*3a00*/  STL.64 [R1+0x5a0], R34 ;  /* 0x0005a02201007387 */ /* 0x0003e20000100a00 */
[----:B------:R-:W-:Y:S02]  /*3a10*/  SHF.L.U32 R244, R244, 0x3, RZ ;  /* 0x00000003f4f47819 */ /* 0x000fe400000006ff */
[----:B------:R-:W-:Y:S01]  /*3a20*/  SHF.L.U32 R240, R240, 0x4, RZ ;  /* 0x00000004f0f07819 */ /* 0x000fe200000006ff */
[----:B------:R2:W-:Y:S01]  /*3a30*/  STL.64 [R1+0x3a8], R32 ;  /* 0x0003a82001007387 */ /* 0x0005e20000100a00 */
[----:B0-----:R-:W-:-:S03]  /*3a40*/  LEA R100, P5, R2, R136, 0x4 ;  /* 0x0000008802647211 */ /* 0x001fc600078a20ff */
[----:B------:R-:W-:Y:S01]  /*3a50*/  STL.64 [R1+0x790], R102 ;  /* 0x0007906601007387 */ /* 0x000fe20000100a00 */
[----:B-1----:R-:W-:-:S03]  /*3a60*/  LEA R34, P6, R2, R136, 0x5 ;  /* 0x0000008802227211 */ /* 0x002fc600078c28ff */
[----:B------:R-:W-:Y:S01]  /*3a70*/  STL.64 [R1+0x788], R30 ;  /* 0x0007881e01007387 */ /* 0x000fe20000100a00 */
[-C--:B------:R-:W-:Y:S02]  /*3a80*/  LEA.HI.X.SX32 R101, R244, R137.reuse, 0x1, P5 ;  /* 0x00000089f4657211 */ /* 0x080fe400028f0eff */
[----:B------:R-:W-:Y:S01]  /*3a90*/  LEA.HI.X.SX32 R35, R240, R137, 0x1, P6 ;  /* 0x00000089f0237211 */ /* 0x000fe200030f0eff */
[----:B------:R4:W-:Y:S01]  /*3aa0*/  STL.64 [R1+0x778], R36 ;  /* 0x0007782401007387 */ /* 0x0009e20000100a00 */
[----:B------:R-:W-:Y:S02]  /*3ab0*/  MOV R244, c[0x0][0x1a4] ;  /* 0x0000690000f47a02 */ /* 0x000fe40000000f00 */
[----:B--2---:R-:W-:Y:S01]  /*3ac0*/  LEA R32, P1, R2, R136, 0x6 ;  /* 0x0000008802207211 */ /* 0x004fe200078230ff */
[----:B------:R-:W-:Y:S01]  /*3ad0*/  STL.64 [R1+0x758], R100 ;  /* 0x0007586401007387 */ /* 0x000fe20000100a00 */
[----:B------:R-:W-:Y:S02]  /*3ae0*/  SHF.L.U32 R244, R244, 0x5, RZ ;  /* 0x00000005f4f47819 */ /* 0x000fe400000006ff */
[----:B----4-:R-:W-:Y:S01]  /*3af0*/  IADD3 R36, P4, R242, R138, RZ ;  /* 0x0000008af2247210 */ /* 0x010fe20007f9e0ff */
[----:B------:R-:W-:Y:S01]  /*3b00*/  IMAD R242, R0, 0x86, RZ ;  /* 0x0000008600f27824 */ /* 0x000fe200078e02ff */
[----:B------:R0:W-:Y:S01]  /*3b10*/  STL.64 [R1+0x718], R34 ;  /* 0x0007182201007387 */ /* 0x0001e20000100a00 */
[----:B------:R-:W-:-:S02]  /*3b20*/  MOV R238, c[0x0][0x1a4] ;  /* 0x0000690000ee7a02 */ /* 0x000fc40000000f00 */
[----:B------:R-:W-:Y:S02]  /*3b30*/  LEA.HI.X.SX32 R33, R244, R137, 0x1, P1 ;  /* 0x00000089f4217211 */ /* 0x000fe400008f0eff */
[----:B------:R-:W-:Y:S01]  /*3b40*/  MOV R244, c[0x0][0x1a4] ;  /* 0x0000690000f47a02 */ /* 0x000fe20000000f00 */
[----:B------:R-:W-:Y:S01]  /*3b50*/  IMAD R238, R238, 0xfe, RZ ;  /* 0x000000feeeee7824 */ /* 0x000fe200078e02ff */
[----:B0-----:R-:W-:Y:S01]  /*3b60*/  IADD3 R34, P6, R242, R138, RZ ;  /* 0x0000008af2227210 */ /* 0x001fe20007fde0ff */
[----:B------:R-:W-:Y:S01]  /*3b70*/  IMAD.MOV.U32 R242, RZ, RZ, c[0x0][0x1a4] ;  /* 0x00006900fff27624 */ /* 0x000fe200078e00ff */
[----:B------:R-:W-:Y:S01]  /*3b80*/  LEA R38, P2, R2, R136, 0x7 ;  /* 0x0000008802267211 */ /* 0x000fe200078438ff */
[----:B------:R-:W-:-:S03]  /*3b90*/  IMAD R240, R0, 0x88, RZ ;  /* 0x0000008800f07824 */ /* 0x000fc600078e02ff */
[----:B------:R-:W-:Y:S01]  /*3ba0*/  SHF.L.U32 R242, R242, 0x6, RZ ;  /* 0x00000006f2f27819 */ /* 0x000fe200000006ff */
[----:B------:R-:W-:Y:S01]  /*3bb0*/  IMAD R244, R244, 0x7f, RZ ;  /* 0x0000007ff4f47824 */ /* 0x000fe200078e02ff */
[----:B------:R-:W-:Y:S01]  /*3bc0*/  IADD3 R30, P3, R238, R136, RZ ;  /* 0x00000088ee1e7210 */ /* 0x000fe20007f7e0ff */
[----:B------:R0:W-:Y:S01]  /*3bd0*/  STL.64 [R1+0x698], R32 ;  /* 0x0006982001007387 */ /* 0x0001e20000100a00 */
[-C--:B------:R-:W-:Y:S01]  /*3be0*/  LEA.HI.X.SX32 R39, R242, R137.reuse, 0x1, P2 ;  /* 0x00000089f2277211 */ /* 0x080fe200010f0eff */
[----:B------:R-:W-:Y:S01]  /*3bf0*/  IMAD R238, R0, 0x84, RZ ;  /* 0x0000008400ee7824 */ /* 0x000fe200078e02ff */
[----:B------:R-:W-:Y:S01]  /*3c00*/  LEA.HI.X.SX32 R31, R244, R137, 0x1, P3 ;  /* 0x00000089f41f7211 */ /* 0x000fe200018f0eff */
[----:B------:R-:W-:Y:S02]  /*3c10*/  IMAD R244, R0, 0x21, RZ ;  /* 0x0000002100f47824 */ /* 0x000fe400078e02ff */
[----:B------:R1:W-:Y:S01]  /*3c20*/  STL.64 [R1+0x598], R38 ;  /* 0x0005982601007387 */ /* 0x0003e20000100a00 */
[----:B------:R-:W-:-:S02]  /*3c30*/  IADD3 R2, P5, R238, R138, RZ ;  /* 0x0000008aee027210 */ /* 0x000fc40007fbe0ff */
[-C--:B0-----:R-:W-:Y:S01]  /*3c40*/  IADD3 R32, P1, R240, R138.reuse, RZ ;  /* 0x0000008af0207210 */ /* 0x081fe20007f3e0ff */
[C---:B------:R-:W-:Y:S02]  /*3c50*/  IMAD R240, R0.reuse, 0x41, RZ ;  /* 0x0000004100f07824 */ /* 0x040fe400078e02ff */
[C---:B------:R-:W-:Y:S01]  /*3c60*/  IMAD R238, R0.reuse, 0x8a, RZ ;  /* 0x0000008a00ee7824 */ /* 0x040fe200078e02ff */
[C---:B-1----:R-:W-:Y:S01]  /*3c70*/  IADD3 R38, P2, R43.reuse, R138, RZ ;  /* 0x0000008a2b267210 */ /* 0x042fe20007f5e0ff */
[----:B------:R-:W-:Y:S01]  /*3c80*/  IMAD R242, R0, 0x8c, RZ ;  /* 0x0000008c00f27824 */ /* 0x000fe200078e02ff */
[-C--:B------:R-:W-:Y:S02]  /*3c90*/  LEA.HI.X.SX32 R37, R240, R139.reuse, 0x1, P4 ;  /* 0x0000008bf0257211 */ /* 0x080fe400020f0eff */
        /* <DEDUP_REMOVED lines=10> */
[----:B--2---:R-:W-:-:S02]  /*3d40*/  IADD3 R38, P2, R46, R138, RZ ;  /* 0x0000008a2e267210 */ /* 0x004fc40007f5e0ff */
[-C--:B------:R-:W-:Y:S01]  /*3d50*/  LEA.HI.X.SX32 R35, R238, R139.reuse, 0x1, P6 ;  /* 0x0000008bee237211 */ /* 0x080fe200030f0eff */
[----:B------:R-:W-:Y:S01]  /*3d60*/  IMAD R244, R0, 0x90, RZ ;  /* 0x0000009000f47824 */ /* 0x000fe200078e02ff */
[-C--:B------:R-:W-:Y:S01]  /*3d70*/  LEA.HI.X.SX32 R39, R242, R139.reuse, 0x1, P2 ;  /* 0x0000008bf2277211 */ /* 0x080fe200010f0eff */
[----:B------:R-:W-:Y:S01]  /*3d80*/  IMAD R240, R0, 0x8e, RZ ;  /* 0x0000008e00f07824 */ /* 0x000fe200078e02ff */
[-C--:B0-----:R-:W-:Y:S01]  /*3d90*/  IADD3 R2, P5, R47, R138.reuse, RZ ;  /* 0x0000008a2f027210 */ /* 0x081fe20007fbe0ff */
[----:B------:R0:W-:Y:S03]  /*3da0*/  STL.64 [R1+0x188], R34 ;  /* 0x0001882201007387 */ /* 0x0001e60000100a00 */
[----:B------:R-:W-:Y:S01]  /*3db0*/  LEA.HI.X.SX32 R3, R46, R139, 0x1, P5 ;  /* 0x0000008b2e037211 */ /* 0x000fe200028f0eff */
[----:B------:R1:W-:Y:S04]  /*3dc0*/  STL.64 [R1+0x318], R38 ;  /* 0x0003182601007387 */ /* 0x0003e80000100a00 */
[----:B------:R2:W-:Y:S01]  /*3dd0*/  STL.64 [R1+0x290], R2 ;  /* 0x0002900201007387 */ /* 0x0005e20000100a00 */
[-C--:B0-----:R-:W-:Y:S01]  /*3de0*/  IADD3 R34, P6, R240, R138.reuse, RZ ;  /* 0x0000008af0227210 */ /* 0x081fe20007fde0ff */
[----:B------:R-:W-:Y:S01]  /*3df0*/  IMAD R240, R0, 0x45, RZ ;  /* 0x0000004500f07824 */ /* 0x000fe200078e02ff */
[-C--:B-1----:R-:W-:Y:S01]  /*3e00*/  IADD3 R38, P2, R244, R138.reuse, RZ ;  /* 0x0000008af4267210 */ /* 0x082fe20007f5e0ff */
[----:B------:R-:W-:Y:S01]  /*3e10*/  IMAD R244, R0, 0x23, RZ ;  /* 0x0000002300f47824 */ /* 0x000fe200078e02ff */
[----:B--2---:R-:W-:-:S02]  /*3e20*/  IADD3 R2, P5, R48, R138, RZ ;  /* 0x0000008a30027210 */ /* 0x004fc40007fbe0ff */
[-C--:B------:R-:W-:Y:S02]  /*3e30*/  LEA.HI.X.SX32 R33, R47, R139.reuse, 0x1, P1 ;  /* 0x0000008b2f217211 */ /* 0x080fe400008f0eff */
[-C--:B------:R-:W-:Y:S01]  /*3e40*/  LEA.HI.X.SX32 R3, R244, R139.reuse, 0x1, P5 ;  /* 0x0000008bf4037211 */ /* 0x080fe200028f0eff */
[----:B------:R-:W-:Y:S01]  /*3e50*/  IMAD R244, R0, 0x47, RZ ;  /* 0x0000004700f47824 */ /* 0x000fe200078e02ff */
[-C--:B------:R-:W-:Y:S02]  /*3e60*/  LEA.HI.X.SX32 R31, R240, R139.reuse, 0x1, P3 ;  /* 0x0000008bf01f7211 */ /* 0x080fe400018f0eff */
[-C--:B------:R-:W-:Y:S01]  /*3e70*/  LEA.HI.X.SX32 R37, R48, R139.reuse, 0x1, P4 ;  /* 0x0000008b30257211 */ /* 0x080fe200020f0eff */
[----:B------:R-:W-:Y:S01]  /*3e80*/  STL.64 [R1+0x180], R32 ;  /* 0x0001802001007387 */ /* 0x000fe20000100a00 */
[----:B------:R-:W-:Y:S01]  /*3e90*/  LEA.HI.X.SX32 R35, R244, R139, 0x1, P6 ;  /* 0x0000008bf4237211 */ /* 0x000fe200030f0eff */
[C---:B------:R-:W-:Y:S02]  /*3ea0*/  IMAD R240, R0.reuse, 0x9, RZ ;  /* 0x0000000900f07824 */ /* 0x040fe400078e02ff */
[----:B------:R-:W-:Y:S04]  /*3eb0*/  STL.64 [R1+0x178], R30 ;  /* 0x0001781e01007387 */ /* 0x000fe80000100a00 */
[----:B------:R0:W-:Y:S04]  /*3ec0*/  STL.64 [R1+0x288], R2 ;  /* 0x0002880201007387 */ /* 0x0001e80000100a00 */
[----:B------:R1:W-:Y:S01]  /*3ed0*/  STL.64 [R1+0x170], R36 ;  /* 0x0001702401007387 */ /* 0x0003e20000100a00 */
[----:B------:R-:W-:-:S03]  /*3ee0*/  IMAD R242, R0, 0x94, RZ ;  /* 0x0000009400f27824 */ /* 0x000fc600078e02ff */
[----:B------:R2:W-:Y:S01]  /*3ef0*/  STL.64 [R1+0x168], R34 ;  /* 0x0001682201007387 */ /* 0x0005e20000100a00 */
[CC--:B0-----:R-:W-:Y:S02]  /*3f00*/  IADD3 R2, P5, R49.reuse, R138.reuse, RZ ;  /* 0x0000008a31027210 */ /* 0x0c1fe40007fbe0ff */
[-C--:B-1----:R-:W-:Y:S02]  /*3f10*/  IADD3 R36, P4, R50, R138.reuse, RZ ;  /* 0x0000008a32247210 */ /* 0x082fe40007f9e0ff */
[-C--:B------:R-:W-:Y:S02]  /*3f20*/  LEA.HI.X.SX32 R3, R240, R139.reuse, 0x1, P5 ;  /* 0x0000008bf0037211 */ /* 0x080fe400028f0eff */
[-C--:B--2---:R-:W-:Y:S01]  /*3f30*/  IADD3 R34, P6, R52, R138.reuse, RZ ;  /* 0x0000008a34227210 */ /* 0x084fe20007fde0ff */
[C---:B------:R-:W-:Y:S01]  /*3f40*/  IMAD R238, R0.reuse, 0x92, RZ ;  /* 0x0000009200ee7824 */ /* 0x040fe200078e02ff */
[-C--:B------:R-:W-:Y:S01]  /*3f50*/  LEA.HI.X.SX32 R37, R49, R139.reuse, 0x1, P4 ;  /* 0x0000008b31257211 */ /* 0x080fe200020f0eff */
[----:B------:R-:W-:Y:S01]  /*3f60*/  IMAD R244, R0, 0x98, RZ ;  /* 0x0000009800f47824 */ /* 0x000fe200078e02ff */
[-C--:B------:R-:W-:Y:S01]  /*3f70*/  LEA.HI.X.SX32 R35, R50, R139.reuse, 0x1, P6 ;  /* 0x0000008b32237211 */ /* 0x080fe200030f0eff */
[----:B------:R0:W-:Y:S01]  /*3f80*/  STL.64 [R1+0x358], R2 ;  /* 0x0003580201007387 */ /* 0x0001e20000100a00 */
[-C--:B------:R-:W-:Y:S01]  /*3f90*/  IADD3 R30, P3, R242, R138.reuse, RZ ;  /* 0x0000008af21e7210 */ /* 0x080fe20007f7e0ff */
[----:B------:R-:W-:Y:S01]  /*3fa0*/  IMAD R242, R0, 0x96, RZ ;  /* 0x0000009600f27824 */ /* 0x000fe200078e02ff */
[----:B------:R-:W-:Y:S01]  /*3fb0*/  IADD3 R32, P1, R238, R138, RZ ;  /* 0x0000008aee207210 */ /* 0x000fe20007f3e0ff */
[----:B------:R1:W-:Y:S01]  /*3fc0*/  STL.64 [R1+0x310], R36 ;  /* 0x0003102401007387 */ /* 0x0003e20000100a00 */
[----:B------:R-:W-:Y:S01]  /*3fd0*/  IMAD R240, R0, 0x49, RZ ;  /* 0x0000004900f07824 */ /* 0x000fe200078e02ff */
[-C--:B------:R-:W-:Y:S01]  /*3fe0*/  LEA.HI.X.SX32 R39, R52, R139.reuse, 0x1, P2 ;  /* 0x0000008b34277211 */ /* 0x080fe200010f0eff */
[----:B------:R-:W-:Y:S01]  /*3ff0*/  IMAD R238, R0, 0x9a, RZ ;  /* 0x0000009a00ee7824 */ /* 0x000fe200078e02ff */
[----:B------:R2:W-:Y:S02]  /*4000*/  STL.64 [R1+0x280], R34 ;  /* 0x0002802201007387 */ /* 0x0005e40000100a00 */
[----:B------:R-:W-:-:S02]  /*4010*/  LEA.HI.X.SX32 R33, R240, R139, 0x1, P1 ;  /* 0x0000008bf0217211 */ /* 0x000fc400008f0eff */
[-C--:B0-----:R-:W-:Y:S02]  /*4020*/  IADD3 R2, P5, R242, R138.reuse, RZ ;  /* 0x0000008af2027210 */ /* 0x081fe40007fbe0ff */
[-C--:B-1----:R-:W-:Y:S01]  /*4030*/  IADD3 R36, P4, R244, R138.reuse, RZ ;  /* 0x0000008af4247210 */ /* 0x082fe20007f9e0ff */
[----:B------:R-:W-:Y:S01]  /*4040*/  IMAD R244, R0, 0x25, RZ ;  /* 0x0000002500f47824 */ /* 0x000fe200078e02ff */
[-C--:B--2---:R-:W-:Y:S01]  /*4050*/  IADD3 R34, P6, R54, R138.reuse, RZ ;  /* 0x0000008a36227210 */ /* 0x084fe20007fde0ff */
[----:B------:R-:W-:Y:S01]  /*4060*/  IMAD R242, R0, 0x9c, RZ ;  /* 0x0000009c00f27824 */ /* 0x000fe200078e02ff */
[----:B------:R0:W-:Y:S02]  /*4070*/  STL.64 [R1+0x160], R38 ;  /* 0x0001602601007387 */ /* 0x0001e40000100a00 */
[-C--:B------:R-:W-:Y:S02]  /*4080*/  LEA.HI.X.SX32 R35, R244, R139.reuse, 0x1, P6 ;  /* 0x0000008bf4237211 */ /* 0x080fe400030f0eff */
[----:B------:R-:W-:Y:S01]  /*4090*/  LEA.HI.X.SX32 R31, R54, R139, 0x1, P3 ;  /* 0x0000008b361f7211 */ /* 0x000fe200018f0eff */
[----:B------:R1:W-:Y:S01]  /*40a0*/  STL.64 [R1+0x158], R32 ;  /* 0x0001582001007387 */ /* 0x0003e20000100a00 */
[----:B0-----:R-:W-:Y:S01]  /*40b0*/  IADD3 R38, P2, R238, R138, RZ ;  /* 0x0000008aee267210 */ /* 0x001fe20007f5e0ff */
[----:B------:R-:W-:-:S02]  /*40c0*/  IMAD R238, R0, 0x4b, RZ ;  /* 0x0000004b00ee7824 */ /* 0x000fc400078e02ff */
[----:B------:R0:W-:Y:S01]  /*40d0*/  STL.64 [R1+0x278], R34 ;  /* 0x0002782201007387 */ /* 0x0001e20000100a00 */
[-C--:B-1----:R-:W-:Y:S01]  /*40e0*/  IADD3 R32, P1, R242, R138.reuse, RZ ;  /* 0x0000008af2207210 */ /* 0x082fe20007f3e0ff */
[----:B------:R-:W-:Y:S01]  /*40f0*/  IMAD R242, R0, 0x13, RZ ;  /* 0x0000001300f27824 */ /* 0x000fe200078e02ff */
[-C--:B------:R-:W-:Y:S01]  /*4100*/  LEA.HI.X.SX32 R3, R238, R139.reuse, 0x1, P5 ;  /* 0x0000008bee037211 */ /* 0x080fe200028f0eff */
[----:B------:R1:W-:Y:S01]  /*4110*/  STL.64 [R1+0x150], R30 ;  /* 0x0001501e01007387 */ /* 0x0003e20000100a00 */
[C---:B------:R-:W-:Y:S01]  /*4120*/  IMAD R240, R0.reuse, 0x9e, RZ ;  /* 0x0000009e00f07824 */ /* 0x040fe200078e02ff */
[----:B0-----:R-:W-:Y:S01]  /*4130*/  IADD3 R34, P6, R55, R138, RZ ;  /* 0x0000008a37227210 */ /* 0x001fe20007fde0ff */
[----:B------:R-:W-:Y:S01]  /*4140*/  IMAD R244, R0, 0xa0, RZ ;  /* 0x000000a000f47824 */ /* 0x000fe200078e02ff */
[----:B------:R0:W-:Y:S02]  /*4150*/  STL.64 [R1+0x148], R2 ;  /* 0x0001480201007387 */ /* 0x0001e40000100a00 */
[----:B------:R-:W-:-:S02]  /*4160*/  LEA.HI.X.SX32 R35, R242, R139, 0x1, P6 ;  /* 0x0000008bf2237211 */ /* 0x000fc400030f0eff */
[----:B-1----:R-:W-:-:S04]  /*4170*/  IADD3 R30, P3, R60, R138, RZ ;  /* 0x0000008a3c1e7210 */ /* 0x002fc80007f7e0ff */
[-C--:B------:R-:W-:Y:S01]  /*4180*/  LEA.HI.X.SX32 R31, R55, R139.reuse, 0x1, P3 ;  /* 0x0000008b371f7211 */ /* 0x080fe200018f0eff */
[----:B------:R1:W-:Y:S01]  /*4190*/  STL.64 [R1+0x308], R34 ;  /* 0x0003082201007387 */ /* 0x0003e20000100a00 */
[-C--:B0-----:R-:W-:Y:S01]  /*41a0*/  IADD3 R2, P5, R240, R138.reuse, RZ ;  /* 0x0000008af0027210 */ /* 0x081fe20007fbe0ff */
[----:B------:R-:W-:Y:S02]  /*41b0*/  IMAD R240, R0, 0x4d, RZ ;  /* 0x0000004d00f07824 */ /* 0x000fe400078e02ff */
[----:B------:R0:W-:Y:S01]  /*41c0*/  STL.64 [R1+0x270], R30 ;  /* 0x0002701e01007387 */ /* 0x0001e20000100a00 */
[-C--:B------:R-:W-:Y:S01]  /*41d0*/  LEA.HI.X.SX32 R37, R60, R139.reuse, 0x1, P4 ;  /* 0x0000008b3c257211 */ /* 0x080fe200020f0eff */
[----:B------:R-:W-:Y:S01]  /*41e0*/  IMAD R242, R0, 0xa4, RZ ;  /* 0x000000a400f27824 */ /* 0x000fe200078e02ff */
[-C--:B------:R-:W-:Y:S02]  /*41f0*/  LEA.HI.X.SX32 R39, R240, R139.reuse, 0x1, P2 ;  /* 0x0000008bf0277211 */ /* 0x080fe400010f0eff */
[-C--:B-1----:R-:W-:Y:S01]  /*4200*/  IADD3 R34, P6, R244, R138.reuse, RZ ;  /* 0x0000008af4227210 */ /* 0x082fe20007fde0ff */
[----:B------:R-:W-:Y:S01]  /*4210*/  IMAD R244, R0, 0x27, RZ ;  /* 0x0000002700f47824 */ /* 0x000fe200078e02ff */
[C---:B0-----:R-:W-:Y:S01]  /*4220*/  IADD3 R30, P3, R61.reuse, R138, RZ ;  /* 0x0000008a3d1e7210 */ /* 0x041fe20007f7e0ff */
[----:B------:R-:W-:Y:S03]  /*4230*/  STL.64 [R1+0x140], R36 ;  /* 0x0001402401007387 */ /* 0x000fe60000100a00 */
[-C--:B------:R-:W-:Y:S01]  /*4240*/  LEA.HI.X.SX32 R31, R244, R139.reuse, 0x1, P3 ;  /* 0x0000008bf41f7211 */ /* 0x080fe200018f0eff */
[----:B------:R0:W-:Y:S01]  /*4250*/  STL.64 [R1+0x138], R38 ;  /* 0x0001382601007387 */ /* 0x0001e20000100a00 */
[----:B------:R-:W-:Y:S01]  /*4260*/  IMAD R244, R0, 0x5, RZ ;  /* 0x0000000500f47824 */ /* 0x000fe200078e02ff */
[----:B------:R-:W-:-:S02]  /*4270*/  LEA.HI.X.SX32 R33, R61, R139, 0x1, P1 ;  /* 0x0000008b3d217211 */ /* 0x000fc400008f0eff */
[----:B------:R1:W-:Y:S01]  /*4280*/  STL.64 [R1+0x268], R30 ;  /* 0x0002681e01007387 */ /* 0x0003e20000100a00 */
[-C--:B0-----:R-:W-:Y:S01]  /*4290*/  IADD3 R38, P2, R242, R138.reuse, RZ ;  /* 0x0000008af2267210 */ /* 0x081fe20007f5e0ff */
[----:B------:R-:W-:Y:S01]  /*42a0*/  IMAD R242, R0, 0x4f, RZ ;  /* 0x0000004f00f27824 */ /* 0x000fe200078e02ff */
[----:B-1----:R-:W-:-:S04]  /*42b0*/  IADD3 R30, P3, R62, R138, RZ ;  /* 0x0000008a3e1e7210 */ /* 0x002fc80007f7e0ff */
[-C--:B------:R-:W-:Y:S02]  /*42c0*/  LEA.HI.X.SX32 R3, R242, R139.reuse, 0x1, P5 ;  /* 0x0000008bf2037211 */ /* 0x080fe400028f0eff */
[----:B------:R-:W-:Y:S01]  /*42d0*/  LEA.HI.X.SX32 R31, R244, R139, 0x1, P3 ;  /* 0x0000008bf41f7211 */ /* 0x000fe200018f0eff */
[----:B------:R0:W-:Y:S04]  /*42e0*/  STL.64 [R1+0x130], R32 ;  /* 0x0001302001007387 */ /* 0x0001e80000100a00 */
[----:B------:R1:W-:Y:S04]  /*42f0*/  STL.64 [R1+0x128], R2 ;  /* 0x0001280201007387 */ /* 0x0003e80000100a00 */
[----:B------:R2:W-:Y:S01]  /*4300*/  STL.64 [R1+0x378], R30 ;  /* 0x0003781e01007387 */ /* 0x0005e20000100a00 */
[----:B0-----:R-:W-:-:S02]  /*4310*/  IADD3 R32, P1, R64, R138, RZ ;  /* 0x0000008a40207210 */ /* 0x001fc40007f3e0ff */
[CC--:B-1----:R-:W-:Y:S02]  /*4320*/  IADD3 R2, P5, R65.reuse, R138.reuse, RZ ;  /* 0x0000008a41027210 */ /* 0x0c2fe40007fbe0ff */
[-C--:B------:R-:W-:Y:S02]  /*4330*/  LEA.HI.X.SX32 R33, R62, R139.reuse, 0x1, P1 ;  /* 0x0000008b3e217211 */ /* 0x080fe400008f0eff */
[-C--:B--2---:R-:W-:Y:S01]  /*4340*/  IADD3 R30, P3, R66, R138.reuse, RZ ;  /* 0x0000008a421e7210 */ /* 0x084fe20007f7e0ff */
[----:B------:R-:W-:Y:S01]  /*4350*/  IMAD R238, R0, 0xa2, RZ ;  /* 0x000000a200ee7824 */ /* 0x000fe200078e02ff */
[-C--:B------:R-:W-:Y:S01]  /*4360*/  LEA.HI.X.SX32 R3, R64, R139.reuse, 0x1, P5 ;  /* 0x0000008b40037211 */ /* 0x080fe200028f0eff */
[C---:B------:R-:W-:Y:S01]  /*4370*/  IMAD R244, R0.reuse, 0xa8, RZ ;  /* 0x000000a800f47824 */ /* 0x040fe200078e02ff */
[-C--:B------:R-:W-:Y:S01]  /*4380*/  LEA.HI.X.SX32 R31, R65, R139.reuse, 0x1, P3 ;  /* 0x0000008b411f7211 */ /* 0x080fe200018f0eff */
[----:B------:R0:W-:Y:S01]  /*4390*/  STL.64 [R1+0x350], R32 ;  /* 0x0003502001007387 */ /* 0x0001e20000100a00 */
[----:B------:R-:W-:Y:S01]  /*43a0*/  IMAD R242, R0, 0xa6, RZ ;  /* 0x000000a600f27824 */ /* 0x000fe200078e02ff */
[----:B------:R-:W-:Y:S01]  /*43b0*/  IADD3 R36, P4, R238, R138, RZ ;  /* 0x0000008aee247210 */ /* 0x000fe20007f9e0ff */
[----:B------:R-:W-:Y:S01]  /*43c0*/  IMAD R240, R0, 0x51, RZ ;  /* 0x0000005100f07824 */ /* 0x000fe200078e02ff */
[----:B------:R1:W-:Y:S01]  /*43d0*/  STL.64 [R1+0x300], R2 ;  /* 0x0003000201007387 */ /* 0x0003e20000100a00 */
[----:B------:R-:W-:-:S03]  /*43e0*/  LEA.HI.X.SX32 R35, R66, R139, 0x1, P6 ;  /* 0x0000008b42237211 */ /* 0x000fc600030f0eff */
[----:B------:R2:W-:Y:S01]  /*43f0*/  STL.64 [R1+0x260], R30 ;  /* 0x0002601e01007387 */ /* 0x0005e20000100a00 */
[----:B------:R-:W-:Y:S01]  /*4400*/  IMAD R238, R0, 0xaa, RZ ;  /* 0x000000aa00ee7824 */ /* 0x000fe200078e02ff */
[-C--:B------:R-:W-:Y:S02]  /*4410*/  LEA.HI.X.SX32 R37, R240, R139.reuse, 0x1, P4 ;  /* 0x0000008bf0257211 */ /* 0x080fe400020f0eff */
[-C--:B0-----:R-:W-:Y:S02]  /*4420*/  IADD3 R32, P1, R242, R138.reuse, RZ ;  /* 0x0000008af2207210 */ /* 0x081fe40007f3e0ff */
[-C--:B-1----:R-:W-:Y:S01]  /*4430*/  IADD3 R2, P5, R244, R138.reuse, RZ ;  /* 0x0000008af4027210 */ /* 0x082fe20007fbe0ff */
[C---:B------:R-:W-:Y:S01]  /*4440*/  IMAD R244, R0.reuse, 0x29, RZ ;  /* 0x0000002900f47824 */ /* 0x040fe200078e02ff */
[----:B--2---:R-:W-:Y:S01]  /*4450*/  IADD3 R30, P3, R67, R138, RZ ;  /* 0x0000008a431e7210 */ /* 0x004fe20007f7e0ff */
[----:B------:R-:W-:Y:S01]  /*4460*/  IMAD R242, R0, 0xac, RZ ;  /* 0x000000ac00f27824 */ /* 0x000fe200078e02ff */
[----:B------:R0:W-:Y:S02]  /*4470*/  STL.64 [R1+0x120], R34 ;  /* 0x0001202201007387 */ /* 0x0001e40000100a00 */
[----:B------:R-:W-:-:S02]  /*4480*/  LEA.HI.X.SX32 R31, R244, R139, 0x1, P3 ;  /* 0x0000008bf41f7211 */ /* 0x000fc400018f0eff */
[----:B------:R-:W-:Y:S01]  /*4490*/  LEA.HI.X.SX32 R39, R67, R139, 0x1, P2 ;  /* 0x0000008b43277211 */ /* 0x000fe200010f0eff */
[----:B------:R1:W-:Y:S04]  /*44a0*/  STL.64 [R1+0x118], R36 ;  /* 0x0001182401007387 */ /* 0x0003e80000100a00 */
[----:B------:R2:W-:Y:S01]  /*44b0*/  STL.64 [R1+0x258], R30 ;  /* 0x0002581e01007387 */ /* 0x0005e20000100a00 */
[-C--:B0-----:R-:W-:Y:S01]  /*44c0*/  IADD3 R34, P6, R238, R138.reuse, RZ ;  /* 0x0000008aee227210 */ /* 0x081fe20007fde0ff */
[----:B------:R-:W-:Y:S02]  /*44d0*/  IMAD R238, R0, 0x53, RZ ;  /* 0x0000005300ee7824 */ /* 0x000fe400078e02ff */
[----:B------:R0:W-:Y:S01]  /*44e0*/  STL.64 [R1+0x110], R38 ;  /* 0x0001102601007387 */ /* 0x0001e20000100a00 */
[-C--:B-1----:R-:W-:Y:S01]  /*44f0*/  IADD3 R36, P4, R242, R138.reuse, RZ ;  /* 0x0000008af2247210 */ /* 0x082fe20007f9e0ff */
[----:B------:R-:W-:Y:S01]  /*4500*/  IMAD R242, R0, 0x15, RZ ;  /* 0x0000001500f27824 */ /* 0x000fe200078e02ff */
[----:B--2---:R-:W-:-:S02]  /*4510*/  IADD3 R30, P3, R68, R138, RZ ;  /* 0x0000008a441e7210 */ /* 0x004fc40007f7e0ff */
[-C--:B------:R-:W-:Y:S02]  /*4520*/  LEA.HI.X.SX32 R33, R238, R139.reuse, 0x1, P1 ;  /* 0x0000008bee217211 */ /* 0x080fe400008f0eff */
[-C--:B0-----:R-:W-:Y:S01]  /*4530*/  IADD3 R38, P2, R70, R138.reuse, RZ ;  /* 0x0000008a46267210 */ /* 0x081fe20007f5e0ff */
[----:B------:R-:W-:Y:S01]  /*4540*/  IMAD R244, R0, 0xb0, RZ ;  /* 0x000000b000f47824 */ /* 0x000fe200078e02ff */
[-C--:B------:R-:W-:Y:S01]  /*4550*/  LEA.HI.X.SX32 R31, R242, R139.reuse, 0x1, P3 ;  /* 0x0000008bf21f7211 */ /* 0x080fe200018f0eff */
[----:B------:R-:W-:Y:S01]  /*4560*/  IMAD R240, R0, 0xae, RZ ;  /* 0x000000ae00f07824 */ /* 0x000fe200078e02ff */
[----:B------:R-:W-:Y:S01]  /*4570*/  LEA.HI.X.SX32 R39, R68, R139, 0x1, P2 ;  /* 0x0000008b44277211 */ /* 0x000fe200010f0eff */
[----:B------:R0:W-:Y:S04]  /*4580*/  STL.64 [R1+0x108], R32 ;  /* 0x0001082001007387 */ /* 0x0001e80000100a00 */
        /* <DEDUP_REMOVED lines=20> */
[-C--:B0-----:R-:W-:Y:S02]  /*46d0*/  IADD3 R38, P2, R75, R138.reuse, RZ ;  /* 0x0000008a4b267210 */ /* 0x081fe40007f5e0ff */
        /* <DEDUP_REMOVED lines=12> */
[C---:B------:R-:W-:Y:S01]  /*47a0*/  IMAD R240, R0.reuse, 0x59, RZ ;  /* 0x0000005900f07824 */ /* 0x040fe200078e02ff */
        /* <DEDUP_REMOVED lines=17> */
[----:B------:R-:W-:Y:S02]  /*48c0*/  IMAD R242, R0, 0x17, RZ ;  /* 0x0000001700f27824 */ /* 0x000fe400078e02ff */
[----:B------:R1:W-:Y:S01]  /*48d0*/  STL.64 [R1+0xd0], R34 ;  /* 0x0000d02201007387 */ /* 0x0003e20000100a00 */
[-C--:B------:R-:W-:Y:S01]  /*48e0*/  LEA.HI.X.SX32 R39, R238, R139.reuse, 0x1, P2 ;  /* 0x0000008bee277211 */ /* 0x080fe200010f0eff */
[C---:B------:R-:W-:Y:S01]  /*48f0*/  IMAD R240, R0.reuse, 0xbe, RZ ;  /* 0x000000be00f07824 */ /* 0x040fe200078e02ff */
[-C--:B0-----:R-:W-:Y:S01]  /*4900*/  IADD3 R32, P1, R79, R138.reuse, RZ ;  /* 0x0000008a4f207210 */ /* 0x081fe20007f3e0ff */
[----:B------:R-:W-:Y:S01]  /*4910*/  IMAD R244, R0, 0xc0, RZ ;  /* 0x000000c000f47824 */ /* 0x000fe200078e02ff */
[----:B-1----:R-:W-:Y:S02]  /*4920*/  IADD3 R34, P6, R85, R138, RZ ;  /* 0x0000008a55227210 */ /* 0x002fe40007fde0ff */
[-C--:B------:R-:W-:Y:S01]  /*4930*/  LEA.HI.X.SX32 R33, R242, R139.reuse, 0x1, P1 ;  /* 0x0000008bf2217211 */ /* 0x080fe200008f0eff */
[----:B------:R0:W-:Y:S01]  /*4940*/  STL.64 [R1+0xc8], R38 ;  /* 0x0000c82601007387 */ /* 0x0001e20000100a00 */
[----:B------:R-:W-:-:S03]  /*4950*/  LEA.HI.X.SX32 R35, R79, R139, 0x1, P6 ;  /* 0x0000008b4f237211 */ /* 0x000fc600030f0eff */
[----:B------:R1:W-:Y:S01]  /*4960*/  STL.64 [R1+0x2e8], R32 ;  /* 0x0002e82001007387 */ /* 0x0003e20000100a00 */
[----:B------:R-:W-:-:S03]  /*4970*/  LEA.HI.X.SX32 R37, R85, R139, 0x1, P4 ;  /* 0x0000008b55257211 */ /* 0x000fc600020f0eff */
[----:B------:R2:W-:Y:S01]  /*4980*/  STL.64 [R1+0x230], R34 ;  /* 0x0002302201007387 */ /* 0x0005e20000100a00 */
[-C--:B0-----:R-:W-:Y:S01]  /*4990*/  IADD3 R38, P2, R240, R138.reuse, RZ ;  /* 0x0000008af0267210 */ /* 0x081fe20007f5e0ff */
[----:B------:R-:W-:Y:S01]  /*49a0*/  IMAD R240, R0, 0x5d, RZ ;  /* 0x0000005d00f07824 */ /* 0x000fe200078e02ff */
[----:B-1----:R-:W-:Y:S01]  /*49b0*/  IADD3 R32, P1, R244, R138, RZ ;  /* 0x0000008af4207210 */ /* 0x002fe20007f3e0ff */
[----:B------:R-:W-:-:S03]  /*49c0*/  IMAD R244, R0, 0x2f, RZ ;  /* 0x0000002f00f47824 */ /* 0x000fc600078e02ff */
[-C--:B------:R-:W-:Y:S02]  /*49d0*/  LEA.HI.X.SX32 R31, R240, R139.reuse, 0x1, P3 ;  /* 0x0000008bf01f7211 */ /* 0x080fe400018f0eff */
[----:B--2---:R-:W-:Y:S01]  /*49e0*/  IADD3 R34, P6, R86, R138, RZ ;  /* 0x0000008a56227210 */ /* 0x004fe20007fde0ff */
[----:B------:R-:W-:Y:S01]  /*49f0*/  IMAD R242, R0, 0xc4, RZ ;  /* 0x000000c400f27824 */ /* 0x000fe200078e02ff */
[----:B------:R-:W-:Y:S02]  /*4a00*/  STL.64 [R1+0xc0], R36 ;  /* 0x0000c02401007387 */ /* 0x000fe40000100a00 */
[-C--:B------:R-:W-:Y:S02]  /*4a10*/  LEA.HI.X.SX32 R35, R244, R139.reuse, 0x1, P6 ;  /* 0x0000008bf4237211 */ /* 0x080fe400030f0eff */
[----:B------:R0:W-:Y:S01]  /*4a20*/  STL.64 [R1+0xb8], R30 ;  /* 0x0000b81e01007387 */ /* 0x0001e20000100a00 */
[----:B------:R-:W-:Y:S01]  /*4a30*/  LEA.HI.X.SX32 R3, R86, R139, 0x1, P5 ;  /* 0x0000008b56037211 */ /* 0x000fe200028f0eff */
[----:B------:R-:W-:-:S02]  /*4a40*/  IMAD R244, R0, 0x3, RZ ;  /* 0x0000000300f47824 */ /* 0x000fc400078e02ff */
[----:B------:R1:W-:Y:S04]  /*4a50*/  STL.64 [R1+0x228], R34 ;  /* 0x0002282201007387 */ /* 0x0003e80000100a00 */
[----:B------:R2:W-:Y:S01]  /*4a60*/  STL.64 [R1+0xb0], R2 ;  /* 0x0000b00201007387 */ /* 0x0005e20000100a00 */
[-C--:B0-----:R-:W-:Y:S01]  /*4a70*/  IADD3 R30, P3, R242, R138.reuse, RZ ;  /* 0x0000008af21e7210 */ /* 0x081fe20007f7e0ff */
[----:B------:R-:W-:Y:S01]  /*4a80*/  IMAD R242, R0, 0x5f, RZ ;  /* 0x0000005f00f27824 */ /* 0x000fe200078e02ff */
[----:B-1----:R-:W-:-:S04]  /*4a90*/  IADD3 R34, P6, R87, R138, RZ ;  /* 0x0000008a57227210 */ /* 0x002fc80007fde0ff */
[-C--:B------:R-:W-:Y:S02]  /*4aa0*/  LEA.HI.X.SX32 R39, R242, R139.reuse, 0x1, P2 ;  /* 0x0000008bf2277211 */ /* 0x080fe400010f0eff */
[-C--:B--2---:R-:W-:Y:S02]  /*4ab0*/  IADD3 R2, P5, R88, R138.reuse, RZ ;  /* 0x0000008a58027210 */ /* 0x084fe40007fbe0ff */
[-C--:B------:R-:W-:Y:S02]  /*4ac0*/  LEA.HI.X.SX32 R35, R244, R139.reuse, 0x1, P6 ;  /* 0x0000008bf4237211 */ /* 0x080fe400030f0eff */
[----:B------:R-:W-:Y:S01]  /*4ad0*/  LEA.HI.X.SX32 R3, R87, R139, 0x1, P5 ;  /* 0x0000008b57037211 */ /* 0x000fe200028f0eff */
[----:B------:R0:W-:Y:S04]  /*4ae0*/  STL.64 [R1+0xa8], R38 ;  /* 0x0000a82601007387 */ /* 0x0001e80000100a00 */
[----:B------:R1:W-:Y:S04]  /*4af0*/  STL.64 [R1+0x388], R34 ;  /* 0x0003882201007387 */ /* 0x0003e80000100a00 */
[----:B------:R2:W-:Y:S01]  /*4b00*/  STL.64 [R1+0x370], R2 ;  /* 0x0003700201007387 */ /* 0x0005e20000100a00 */
[----:B0-----:R-:W-:-:S02]  /*4b10*/  IADD3 R38, P2, R89, R138, RZ ;  /* 0x0000008a59267210 */ /* 0x001fc40007f5e0ff */
[-C--:B-1----:R-:W-:Y:S02]  /*4b20*/  IADD3 R34, P6, R91, R138.reuse, RZ ;  /* 0x0000008a5b227210 */ /* 0x082fe40007fde0ff */
[-C--:B------:R-:W-:Y:S02]  /*4b30*/  LEA.HI.X.SX32 R39, R88, R139.reuse, 0x1, P2 ;  /* 0x0000008b58277211 */ /* 0x080fe400010f0eff */
[-C--:B--2---:R-:W-:Y:S01]  /*4b40*/  IADD3 R2, P5, R93, R138.reuse, RZ ;  /* 0x0000008a5d027210 */ /* 0x084fe20007fbe0ff */
[C---:B------:R-:W-:Y:S01]  /*4b50*/  IMAD R238, R0.reuse, 0xc2, RZ ;  /* 0x000000c200ee7824 */ /* 0x040fe200078e02ff */
        /* <DEDUP_REMOVED lines=14> */
[----:B------:R-:W-:Y:S01]  /*4c40*/  IMAD R244, R0, 0x31, RZ ;  /* 0x0000003100f47824 */ /* 0x000fe200078e02ff */
        /* <DEDUP_REMOVED lines=60> */
[C---:B------:R-:W-:Y:S01]  /*5010*/  IMAD R244, R0.reuse, 0x35, RZ ;  /* 0x0000003500f47824 */ /* 0x040fe200078e02ff */
[CC--:B--2---:R-:W-:Y:S01]  /*5020*/  IADD3 R38, P2, R117.reuse, R138.reuse, RZ ;  /* 0x0000008a75267210 */ /* 0x0c4fe20007f5e0ff */
        /* <DEDUP_REMOVED lines=28> */
[----:B0-----:R-:W-:Y:S01]  /*51f0*/  IADD3 R32, P1, R132, R138, RZ ;  /* 0x0000008a84207210 */ /* 0x001fe20007f3e0ff */
        /* <DEDUP_REMOVED lines=17> */
[----:B--2---:R-:W-:Y:S01]  /*5310*/  IADD3 R32, P1, R152, R138, RZ ;  /* 0x0000008a98207210 */ /* 0x004fe20007f3e0ff */
[----:B------:R-:W-:Y:S01]  /*5320*/  IMAD R244, R0, 0xe8, RZ ;  /* 0x000000e800f47824 */ /* 0x000fe200078e02ff */
[-C--:B------:R-:W-:Y:S02]  /*5330*/  LEA.HI.X.SX32 R31, R144, R139.reuse, 0x1, P3 ;  /* 0x0000008b901f7211 */ /* 0x080fe400018f0eff */
[----:B------:R-:W-:Y:S01]  /*5340*/  LEA.HI.X.SX32 R33, R150, R139, 0x1, P1 ;  /* 0x0000008b96217211 */ /* 0x000fe200008f0eff */
[C---:B------:R-:W-:Y:S01]  /*5350*/  IMAD R238, R0.reuse, 0xe2, RZ ;  /* 0x000000e200ee7824 */ /* 0x040fe200078e02ff */
[----:B------:R-:W-:Y:S01]  /*5360*/  STL.64 [R1+0x330], R34 ;  /* 0x0003302201007387 */ /* 0x000fe20000100a00 */
[----:B------:R-:W-:-:S03]  /*5370*/  IMAD R240, R0, 0x71, RZ ;  /* 0x0000007100f07824 */ /* 0x000fc600078e02ff */
[----:B------:R0:W-:Y:S01]  /*5380*/  STL.64 [R1+0x2c0], R30 ;  /* 0x0002c01e01007387 */ /* 0x0001e20000100a00 */
[----:B------:R-:W-:-:S03]  /*5390*/  IADD3 R36, P4, R238, R138, RZ ;  /* 0x0000008aee247210 */ /* 0x000fc60007f9e0ff */
[----:B------:R1:W-:Y:S01]  /*53a0*/  STL.64 [R1+0x1e0], R32 ;  /* 0x0001e02001007387 */ /* 0x0003e20000100a00 */
[----:B------:R-:W-:Y:S01]  /*53b0*/  IMAD R242, R0, 0xe6, RZ ;  /* 0x000000e600f27824 */ /* 0x000fe200078e02ff */
[-C--:B------:R-:W-:Y:S02]  /*53c0*/  LEA.HI.X.SX32 R39, R152, R139.reuse, 0x1, P2 ;  /* 0x0000008b98277211 */ /* 0x080fe400010f0eff */
[-C--:B0-----:R-:W-:Y:S01]  /*53d0*/  IADD3 R30, P3, R244, R138.reuse, RZ ;  /* 0x0000008af41e7210 */ /* 0x081fe20007f7e0ff */
[----:B------:R-:W-:Y:S01]  /*53e0*/  IMAD R244, R0, 0x39, RZ ;  /* 0x0000003900f47824 */ /* 0x000fe200078e02ff */
[----:B-1----:R-:W-:Y:S01]  /*53f0*/  IADD3 R32, P1, R154, R138, RZ ;  /* 0x0000008a9a207210 */ /* 0x002fe20007f3e0ff */
[----:B------:R-:W-:Y:S01]  /*5400*/  IMAD R238, R0, 0xea, RZ ;  /* 0x000000ea00ee7824 */ /* 0x000fe200078e02ff */
[-C--:B------:R-:W-:Y:S02]  /*5410*/  LEA.HI.X.SX32 R37, R240, R139.reuse, 0x1, P4 ;  /* 0x0000008bf0257211 */ /* 0x080fe400020f0eff */
[----:B------:R-:W-:-:S02]  /*5420*/  LEA.HI.X.SX32 R33, R244, R139, 0x1, P1 ;  /* 0x0000008bf4217211 */ /* 0x000fc400008f0eff */
[----:B------:R-:W-:Y:S01]  /*5430*/  LEA.HI.X.SX32 R3, R154, R139, 0x1, P5 ;  /* 0x0000008b9a037211 */ /* 0x000fe200028f0eff */
[----:B------:R-:W-:Y:S01]  /*5440*/  STL.64 [R1+0x20], R38 ;  /* 0x0000202601007387 */ /* 0x000fe20000100a00 */
[-C--:B------:R-:W-:Y:S01]  /*5450*/  IADD3 R34, P6, R242, R138.reuse, RZ ;  /* 0x0000008af2227210 */ /* 0x080fe20007fde0ff */
[----:B------:R-:W-:Y:S01]  /*5460*/  IMAD R242, R0, 0xec, RZ ;  /* 0x000000ec00f27824 */ /* 0x000fe200078e02ff */
[----:B------:R-:W-:Y:S01]  /*5470*/  IADD3 R250, P2, R238, R138, RZ ;  /* 0x0000008aeefa7210 */ /* 0x000fe20007f5e0ff */
[----:B------:R0:W-:Y:S01]  /*5480*/  STL.64 [R1+0x1d8], R32 ;  /* 0x0001d82001007387 */ /* 0x0001e20000100a00 */
[----:B------:R-:W-:-:S03]  /*5490*/  IMAD R238, R0, 0x73, RZ ;  /* 0x0000007300ee7824 */ /* 0x000fc600078e02ff */
[----:B------:R-:W-:Y:S01]  /*54a0*/  STL.64 [R1+0x18], R36 ;  /* 0x0000182401007387 */ /* 0x000fe20000100a00 */
[----:B------:R-:W-:-:S03]  /*54b0*/  IADD3 R248, P4, R242, R138, RZ ;  /* 0x0000008af2f87210 */ /* 0x000fc60007f9e0ff */
[----:B------:R1:W-:Y:S01]  /*54c0*/  STL.64 [R1+0x10], R2 ;  /* 0x0000100201007387 */ /* 0x0003e20000100a00 */
[----:B------:R-:W-:Y:S01]  /*54d0*/  IMAD R240, R0, 0x1d, RZ ;  /* 0x0000001d00f07824 */ /* 0x000fe200078e02ff */
[----:B------:R-:W-:Y:S01]  /*54e0*/  LEA.HI.X.SX32 R35, R238, R139, 0x1, P6 ;  /* 0x0000008bee237211 */ /* 0x000fe200030f0eff */
[----:B------:R-:W-:Y:S01]  /*54f0*/  IMAD R242, R0, 0xf0, RZ ;  /* 0x000000f000f27824 */ /* 0x000fe200078e02ff */
[-C--:B0-----:R-:W-:Y:S02]  /*5500*/  IADD3 R32, P1, R160, R138.reuse, RZ ;  /* 0x0000008aa0207210 */ /* 0x081fe40007f3e0ff */
[----:B-1----:R-:W-:-:S04]  /*5510*/  IADD3 R2, P5, R166, R138, RZ ;  /* 0x0000008aa6027210 */ /* 0x002fc80007fbe0ff */
[-C--:B------:R-:W-:Y:S01]  /*5520*/  LEA.HI.X.SX32 R3, R160, R139.reuse, 0x1, P5 ;  /* 0x0000008ba0037211 */ /* 0x080fe200028f0eff */
[----:B------:R-:W-:Y:S01]  /*5530*/  STL.64 [R1+0x8], R34 ;  /* 0x0000082201007387 */ /* 0x000fe20000100a00 */
[-C--:B------:R-:W-:Y:S02]  /*5540*/  LEA.HI.X.SX32 R33, R240, R139.reuse, 0x1, P1 ;  /* 0x0000008bf0217211 */ /* 0x080fe400008f0eff */
[----:B------:R-:W-:Y:S01]  /*5550*/  IADD3 R240, P1, R242, R138, RZ ;  /* 0x0000008af2f07210 */ /* 0x000fe20007f3e0ff */
[----:B------:R0:W-:Y:S01]  /*5560*/  STL.64 [R1+0x1d0], R2 ;  /* 0x0001d00201007387 */ /* 0x0001e20000100a00 */
[C---:B------:R-:W-:Y:S02]  /*5570*/  IMAD R242, R0.reuse, 0x3b, RZ ;  /* 0x0000003b00f27824 */ /* 0x040fe400078e02ff */
[----:B------:R-:W-:Y:S01]  /*5580*/  IMAD R244, R0, 0xee, RZ ;  /* 0x000000ee00f47824 */ /* 0x000fe200078e02ff */
[----:B------:R-:W-:Y:S01]  /*5590*/  LEA.HI.X.SX32 R31, R166, R139, 0x1, P3 ;  /* 0x0000008ba61f7211 */ /* 0x000fe200018f0eff */
[----:B------:R-:W-:-:S02]  /*55a0*/  IMAD R235, R0, 0x75, RZ ;  /* 0x0000007500eb7824 */ /* 0x000fc400078e02ff */
[----:B------:R-:W-:Y:S01]  /*55b0*/  IMAD R238, R0, 0xf4, RZ ;  /* 0x000000f400ee7824 */ /* 0x000fe200078e02ff */
[-C--:B0-----:R-:W-:Y:S02]  /*55c0*/  IADD3 R2, P5, R168, R138.reuse, RZ ;  /* 0x0000008aa8027210 */ /* 0x081fe40007fbe0ff */
[-C--:B------:R-:W-:Y:S02]  /*55d0*/  IADD3 R244, P6, R244, R138.reuse, RZ ;  /* 0x0000008af4f47210 */ /* 0x080fe40007fde0ff */
[-C--:B------:R-:W-:Y:S01]  /*55e0*/  LEA.HI.X.SX32 R3, R242, R139.reuse, 0x1, P5 ;  /* 0x0000008bf2037211 */ /* 0x080fe200028f0eff */
[C---:B------:R-:W-:Y:S01]  /*55f0*/  IMAD R242, R0.reuse, 0x77, RZ ;  /* 0x0000007700f27824 */ /* 0x040fe200078e02ff */
[----:B------:R0:W-:Y:S01]  /*5600*/  STL.64 [R1+0x2b8], R32 ;  /* 0x0002b82001007387 */ /* 0x0001e20000100a00 */
[-C--:B------:R-:W-:Y:S01]  /*5610*/  LEA.HI.X.SX32 R251, R235, R139.reuse, 0x1, P2 ;  /* 0x0000008bebfb7211 */ /* 0x080fe200010f0eff */
[----:B------:R-:W-:Y:S01]  /*5620*/  IMAD R235, R0, 0xf, RZ ;  /* 0x0000000f00eb7824 */ /* 0x000fe200078e02ff */
[----:B------:R-:W-:Y:S01]  /*5630*/  IADD3 R228, P2, R238, R138, RZ ;  /* 0x0000008aeee47210 */ /* 0x000fe20007f5e0ff */
[----:B------:R1:W-:Y:S01]  /*5640*/  STL.64 [R1], R30 ;  /* 0x0000001e01007387 */ /* 0x0003e20000100a00 */
[----:B------:R-:W-:Y:S01]  /*5650*/  LEA.HI.X.SX32 R245, R242, R139, 0x1, P6 ;  /* 0x0000008bf2f57211 */ /* 0x000fe200030f0eff */
[----:B------:R-:W-:-:S02]  /*5660*/  IMAD R233, R0, 0xf2, RZ ;  /* 0x000000f200e97824 */ /* 0x000fc400078e02ff */
[----:B------:R2:W-:Y:S01]  /*5670*/  STL.64 [R1+0x1c8], R2 ;  /* 0x0001c80201007387 */ /* 0x0005e20000100a00 */
[----:B------:R-:W-:Y:S01]  /*5680*/  IMAD R238, R0, 0xf6, RZ ;  /* 0x000000f600ee7824 */ /* 0x000fe200078e02ff */
[-C--:B0-----:R-:W-:Y:S01]  /*5690*/  IADD3 R32, P5, R174, R138.reuse, RZ ;  /* 0x0000008aae207210 */ /* 0x081fe20007fbe0ff */
[----:B------:R-:W-:Y:S01]  /*56a0*/  IMAD R242, R0, 0xf8, RZ ;  /* 0x000000f800f27824 */ /* 0x000fe200078e02ff */
[-C--:B------:R-:W-:Y:S02]  /*56b0*/  LEA.HI.X.SX32 R249, R168, R139.reuse, 0x1, P4 ;  /* 0x0000008ba8f97211 */ /* 0x080fe400020f0eff */
[-C--:B-1----:R-:W-:Y:S02]  /*56c0*/  IADD3 R30, P4, R180, R138.reuse, RZ ;  /* 0x0000008ab41e7210 */ /* 0x082fe40007f9e0ff */
[----:B--2---:R-:W-:Y:S02]  /*56d0*/  IADD3 R2, P6, R182, R138, RZ ;  /* 0x0000008ab6027210 */ /* 0x004fe40007fde0ff */
[-C--:B------:R-:W-:Y:S01]  /*56e0*/  LEA.HI.X.SX32 R33, R235, R139.reuse, 0x1, P5 ;  /* 0x0000008beb217211 */ /* 0x080fe200028f0eff */
[----:B------:R-:W-:Y:S01]  /*56f0*/  IMAD R235, R0, 0x79, RZ ;  /* 0x0000007900eb7824 */ /* 0x000fe200078e02ff */
[----:B------:R-:W-:-:S02]  /*5700*/  LEA.HI.X.SX32 R3, R180, R139, 0x1, P6 ;  /* 0x0000008bb4037211 */ /* 0x000fc400030f0eff */
[-C--:B------:R-:W-:Y:S02]  /*5710*/  IADD3 R232, P3, R233, R138.reuse, RZ ;  /* 0x0000008ae9e87210 */ /* 0x080fe40007f7e0ff */
[-C--:B------:R-:W-:Y:S01]  /*5720*/  IADD3 R224, P5, R238, R138.reuse, RZ ;  /* 0x0000008aeee07210 */ /* 0x080fe20007fbe0ff */
[----:B------:R-:W-:Y:S01]  /*5730*/  IMAD R238, R0, 0xfc, RZ ;  /* 0x000000fc00ee7824 */ /* 0x000fe200078e02ff */
[-C--:B------:R-:W-:Y:S01]  /*5740*/  LEA.HI.X.SX32 R31, R174, R139.reuse, 0x1, P4 ;  /* 0x0000008bae1f7211 */ /* 0x080fe200020f0eff */
[----:B------:R-:W-:Y:S01]  /*5750*/  STL.64 [R1+0x328], R32 ;  /* 0x0003282001007387 */ /* 0x000fe20000100a00 */
[-C--:B------:R-:W-:Y:S01]  /*5760*/  IADD3 R220, P4, R242, R138.reuse, RZ ;  /* 0x0000008af2dc7210 */ /* 0x080fe20007f9e0ff */
[----:B------:R-:W-:Y:S01]  /*5770*/  IMAD R242, R0, 0x3d, RZ ;  /* 0x0000003d00f27824 */ /* 0x000fe200078e02ff */
[----:B------:R-:W-:Y:S01]  /*5780*/  LEA.HI.X.SX32 R233, R235, R139, 0x1, P3 ;  /* 0x0000008bebe97211 */ /* 0x000fe200018f0eff */
[----:B------:R0:W-:Y:S01]  /*5790*/  STL.64 [R1+0x1c0], R2 ;  /* 0x0001c00201007387 */ /* 0x0001e20000100a00 */
[----:B------:R-:W-:Y:S01]  /*57a0*/  IADD3 R212, P3, R238, R138, RZ ;  /* 0x0000008aeed47210 */ /* 0x000fe20007f7e0ff */
[----:B------:R-:W-:-:S02]  /*57b0*/  IMAD R238, R0, 0x7b, RZ ;  /* 0x0000007b00ee7824 */ /* 0x000fc400078e02ff */
[----:B------:R-:W1:Y:S01]  /*57c0*/  S2R R235, SR_TID.X ;  /* 0x0000000000eb7919 */ /* 0x000e620000002100 */
[----:B------:R-:W-:Y:S01]  /*57d0*/  IMAD R231, R0, 0xfa, RZ ;  /* 0x000000fa00e77824 */ /* 0x000fe200078e02ff */
[----:B0-----:R-:W-:-:S04]  /*57e0*/  IADD3 R2, P6, R184, R138, RZ ;  /* 0x0000008ab8027210 */ /* 0x001fc80007fde0ff */
[-C--:B------:R-:W-:Y:S01]  /*57f0*/  LEA.HI.X.SX32 R3, R242, R139.reuse, 0x1, P6 ;  /* 0x0000008bf2037211 */ /* 0x080fe200030f0eff */
[----:B------:R-:W-:Y:S01]  /*5800*/  STL.64 [R1+0x2b0], R30 ;  /* 0x0002b01e01007387 */ /* 0x000fe20000100a00 */
[-C--:B------:R-:W-:Y:S01]  /*5810*/  LEA.HI.X.SX32 R225, R238, R139.reuse, 0x1, P5 ;  /* 0x0000008beee17211 */ /* 0x080fe200028f0eff */
[----:B------:R-:W-:Y:S01]  /*5820*/  IMAD R238, R0, 0x7d, RZ ;  /* 0x0000007d00ee7824 */ /* 0x000fe200078e02ff */
[-C--:B------:R-:W-:Y:S01]  /*5830*/  LEA.HI.X.SX32 R241, R182, R139.reuse, 0x1, P1 ;  /* 0x0000008bb6f17211 */ /* 0x080fe200008f0eff */
[----:B------:R0:W-:Y:S01]  /*5840*/  STL.64 [R1+0x1b8], R2 ;  /* 0x0001b80201007387 */ /* 0x0001e20000100a00 */
[-C--:B------:R-:W-:Y:S01]  /*5850*/  IADD3 R216, P1, R231, R138.reuse, RZ ;  /* 0x0000008ae7d87210 */ /* 0x080fe20007f3e0ff */
[----:B------:R-:W-:Y:S01]  /*5860*/  IMAD R242, R0, 0x1f, RZ ;  /* 0x0000001f00f27824 */ /* 0x000fe200078e02ff */
[----:B------:R-:W-:Y:S02]  /*5870*/  LEA.HI.X.SX32 R229, R184, R139, 0x1, P2 ;  /* 0x0000008bb8e57211 */ /* 0x000fe400010f0eff */
[----:B------:R-:W-:-:S02]  /*5880*/  IADD3 R32, P2, R192, R138, RZ ;  /* 0x0000008ac0207210 */ /* 0x000fc40007f5e0ff */
[----:B------:R-:W-:Y:S02]  /*5890*/  MOV R231, c[0x0][0x1b8] ;  /* 0x00006e0000e77a02 */ /* 0x000fe40000000f00 */
[-C--:B------:R-:W-:Y:S02]  /*58a0*/  LEA.HI.X.SX32 R217, R238, R139.reuse, 0x1, P1 ;  /* 0x0000008beed97211 */ /* 0x080fe400008f0eff */
[-C--:B0-----:R-:W-:Y:S02]  /*58b0*/  IADD3 R2, P6, R186, R138.reuse, RZ ;  /* 0x0000008aba027210 */ /* 0x081fe40007fde0ff */
[----:B------:R-:W-:Y:S02]  /*58c0*/  MOV R238, c[0x0][0x1b8] ;  /* 0x00006e0000ee7a02 */ /* 0x000fe40000000f00 */
[-C--:B------:R-:W-:Y:S01]  /*58d0*/  LEA.HI.X.SX32 R3, R242, R139.reuse, 0x1, P6 ;  /* 0x0000008bf2037211 */ /* 0x080fe200030f0eff */
[----:B------:R-:W-:Y:S01]  /*58e0*/  IMAD R242, R0, 0x3f, RZ ;  /* 0x0000003f00f27824 */ /* 0x000fe200078e02ff */
[----:B------:R-:W-:Y:S01]  /*58f0*/  LEA.HI.X.SX32 R33, R186, R139, 0x1, P2 ;  /* 0x0000008bba217211 */ /* 0x000fe200010f0eff */
[----:B------:R-:W-:Y:S01]  /*5900*/  IMAD R231, R231, 0xfe, RZ ;  /* 0x000000fee7e77824 */ /* 0x000fe200078e02ff */
[----:B------:R-:W-:-:S02]  /*5910*/  LEA R38, P2, R0, R138, 0x2 ;  /* 0x0000008a00267211 */ /* 0x000fc400078410ff */
[-C--:B------:R-:W-:Y:S01]  /*5920*/  IADD3 R30, P5, R200, R138.reuse, RZ ;  /* 0x0000008ac81e7210 */ /* 0x080fe20007fbe0ff */
[----:B------:R0:W-:Y:S01]  /*5930*/  STL.64 [R1+0x2a8], R2 ;  /* 0x0002a80201007387 */ /* 0x0001e20000100a00 */
[-C--:B------:R-:W-:Y:S01]  /*5940*/  LEA.HI.X.SX32 R221, R192, R139.reuse, 0x1, P4 ;  /* 0x0000008bc0dd7211 */ /* 0x080fe200020f0eff */
[----:B------:R-:W-:Y:S01]  /*5950*/  IMAD.SHL.U32 R238, R238, 0x4, RZ ;  /* 0x00000004eeee7824 */ /* 0x000fe200078e00ff */
[-C--:B------:R-:W-:Y:S02]  /*5960*/  LEA R36, P4, R0, R138.reuse, 0x3 ;  /* 0x0000008a00247211 */ /* 0x080fe400078818ff */
[-C--:B------:R-:W-:Y:S02]  /*5970*/  LEA.HI.X.SX32 R39, R206, R139.reuse, 0x1, P2 ;  /* 0x0000008bce277211 */ /* 0x080fe400010f0eff */
[----:B------:R-:W-:Y:S01]  /*5980*/  LEA.HI.X.SX32 R31, R242, R139, 0x1, P5 ;  /* 0x0000008bf21f7211 */ /* 0x000fe200028f0eff */
[----:B------:R-:W-:Y:S01]  /*5990*/  IMAD.MOV.U32 R242, RZ, RZ, c[0x0][0x1b8] ;  /* 0x00006e00fff27624 */ /* 0x000fe200078e00ff */
[----:B------:R-:W-:-:S02]  /*59a0*/  IADD3 R208, P2, R231, R138, RZ ;  /* 0x0000008ae7d07210 */ /* 0x000fc40007f5e0ff */
[-C--:B0-----:R-:W-:Y:S02]  /*59b0*/  IADD3 R2, P6, R206, R138.reuse, RZ ;  /* 0x0000008ace027210 */ /* 0x081fe40007fde0ff */
[----:B------:R-:W-:Y:S02]  /*59c0*/  MOV R231, c[0x0][0x1b8] ;  /* 0x00006e0000e77a02 */ /* 0x000fe40000000f00 */
[-C--:B------:R-:W-:Y:S02]  /*59d0*/  LEA.HI.X.SX32 R3, R0, R139.reuse, 0x1, P6 ;  /* 0x0000008b00037211 */ /* 0x080fe400030f0eff */
[----:B-1----:R-:W-:Y:S02]  /*59e0*/  LOP3.LUT R28, R28, 0x10, R235, 0x78, !PT ;  /* 0x000000101c1c7812 */ /* 0x002fe400078e78eb */
[-C--:B------:R-:W-:Y:S01]  /*59f0*/  LEA.HI.X.SX32 R37, R238, R139.reuse, 0x1, P4 ;  /* 0x0000008bee257211 */ /* 0x080fe200020f0eff */
[----:B------:R-:W-:Y:S01]  /*5a00*/  IMAD.MOV.U32 R238, RZ, RZ, c[0x0][0x1b8] ;  /* 0x00006e00ffee7624 */ /* 0x000fe200078e00ff */
[----:B------:R-:W-:Y:S01]  /*5a10*/  MOV R235, c[0x0][0x1b8] ;  /* 0x00006e0000eb7a02 */ /* 0x000fe20000000f00 */
[----:B------:R0:W-:Y:S01]  /*5a20*/  STL.64 [R1+0x1b0], R32 ;  /* 0x0001b02001007387 */ /* 0x0001e20000100a00 */
[----:B------:R-:W-:Y:S01]  /*5a30*/  LEA R34, P1, R0, R138, 0x4 ;  /* 0x0000008a00227211 */ /* 0x000fe200078220ff */
[----:B------:R-:W-:Y:S01]  /*5a40*/  IMAD.SHL.U32 R231, R231, 0x10, RZ ;  /* 0x00000010e7e77824 */ /* 0x000fe200078e00ff */
[----:B------:R-:W-:Y:S01]  /*5a50*/  SHF.L.U32 R242, R242, 0x3, RZ ;  /* 0x00000003f2f27819 */ /* 0x000fe200000006ff */
[----:B------:R1:W-:Y:S01]  /*5a60*/  STL.64 [R1+0x1a8], R30 ;  /* 0x0001a81e01007387 */ /* 0x0003e20000100a00 */
[----:B------:R-:W-:-:S02]  /*5a70*/  LEA.HI.X.SX32 R213, R200, R139, 0x1, P3 ;  /* 0x0000008bc8d57211 */ /* 0x000fc400018f0eff */
[----:B------:R-:W-:Y:S01]  /*5a80*/  SHF.L.U32 R235, R235, 0x5, RZ ;  /* 0x00000005ebeb7819 */ /* 0x000fe200000006ff */
[----:B------:R2:W-:Y:S01]  /*5a90*/  STL.64 [R1+0x398], R2 ;  /* 0x0003980201007387 */ /* 0x0005e20000100a00 */
[----:B------:R-:W-:Y:S02]  /*5aa0*/  SHF.L.U32 R238, R238, 0x6, RZ ;  /* 0x00000006eeee7819 */ /* 0x000fe400000006ff */
[-C--:B0-----:R-:W-:Y:S02]  /*5ab0*/  LEA R32, P5, R0, R138.reuse, 0x5 ;  /* 0x0000008a00207211 */ /* 0x081fe400078a28ff */
[-C--:B------:R-:W-:Y:S02]  /*5ac0*/  LEA.HI.X.SX32 R35, R242, R139.reuse, 0x1, P1 ;  /* 0x0000008bf2237211 */ /* 0x080fe400008f0eff */
[----:B-1----:R-:W-:Y:S02]  /*5ad0*/  LEA R30, P3, R0, R138, 0x6 ;  /* 0x0000008a001e7211 */ /* 0x002fe400078630ff */
[----:B------:R-:W-:-:S02]  /*5ae0*/  LEA.HI.X.SX32 R33, R231, R139, 0x1, P5 ;  /* 0x0000008be7217211 */ /* 0x000fc400028f0eff */
[----:B--2---:R-:W-:Y:S01]  /*5af0*/  LEA R2, P6, R0, R138, 0x7 ;  /* 0x0000008a00027211 */ /* 0x004fe200078c38ff */
[----:B------:R-:W-:Y:S01]  /*5b00*/  STL.64 [R1+0x390], R38 ;  /* 0x0003902601007387 */ /* 0x000fe20000100a00 */
[----:B------:R-:W-:Y:S02]  /*5b10*/  MOV R242, c[0x0][0x1b8] ;  /* 0x00006e0000f27a02 */ /* 0x000fe40000000f00 */
[-C--:B------:R-:W-:Y:S01]  /*5b20*/  LEA.HI.X.SX32 R31, R235, R139.reuse, 0x1, P3 ;  /* 0x0000008beb1f7211 */ /* 0x080fe200018f0eff */
[----:B------:R-:W-:Y:S01]  /*5b30*/  STL.64 [R1+0x380], R36 ;  /* 0x0003802401007387 */ /* 0x000fe20000100a00 */
[----:B------:R-:W-:Y:S01]  /*5b40*/  LEA.HI.X.SX32 R3, R238, R139, 0x1, P6 ;  /* 0x0000008bee037211 */ /* 0x000fe200030f0eff */
[----:B------:R-:W-:Y:S02]  /*5b50*/  IMAD R242, R242, 0x7f, RZ ;  /* 0x0000007ff2f27824 */ /* 0x000fe400078e02ff */
[----:B------:R-:W-:Y:S01]  /*5b60*/  STL.64 [R1+0x360], R34 ;  /* 0x0003602201007387 */ /* 0x000fe20000100a00 */
[----:B------:R-:W-:-:S03]  /*5b70*/  LOP3.LUT R0, R26, 0x30, RZ, 0x3c, !PT ;  /* 0x000000301a007812 */ /* 0x000fc600078e3cff */
[----:B------:R-:W-:Y:S01]  /*5b80*/  STL.64 [R1+0x320], R32 ;  /* 0x0003202001007387 */ /* 0x000fe20000100a00 */
[----:B------:R-:W-:-:S03]  /*5b90*/  LOP3.LUT R0, R26, 0x60, RZ, 0x3c, !PT ;  /* 0x000000601a007812 */ /* 0x000fc600078e3cff */
[----:B------:R-:W-:Y:S01]  /*5ba0*/  STL.64 [R1+0x2a0], R30 ;  /* 0x0002a01e01007387 */ /* 0x000fe20000100a00 */
[----:B------:R-:W-:-:S03]  /*5bb0*/  LOP3.LUT R0, R14, 0x40, RZ, 0x3c, !PT ;  /* 0x000000400e007812 */ /* 0x000fc600078e3cff */
[----:B------:R0:W-:Y:S01]  /*5bc0*/  STL.64 [R1+0x1a0], R2 ;  /* 0x0001a00201007387 */ /* 0x0001e20000100a00 */
[----:B------:R-:W-:Y:S01]  /*5bd0*/  LEA.HI.X.SX32 R209, R242, R139, 0x1, P2 ;  /* 0x0000008bf2d17211 */ /* 0x000fe200010f0eff */
        /* <DEDUP_REMOVED lines=8> */
[----:B0-----:R-:W-:-:S02]  /*5c60*/  LOP3.LUT R3, R26, 0x10, RZ, 0x3c, !PT ;  /* 0x000000101a037812 */ /* 0x001fc400078e3cff */
[C---:B------:R-:W-:Y:S02]  /*5c70*/  LOP3.LUT R2, R26.reuse, 0x20, RZ, 0x3c, !PT ;  /* 0x000000201a027812 */ /* 0x040fe400078e3cff */
[C---:B------:R-:W-:Y:S02]  /*5c80*/  LOP3.LUT R3, R26.reuse, 0x40, RZ, 0x3c, !PT ;  /* 0x000000401a037812 */ /* 0x040fe400078e3cff */
[----:B------:R-:W-:Y:S01]  /*5c90*/  LOP3.LUT R2, R26, 0x50, RZ, 0x3c, !PT ;  /* 0x000000501a027812 */ /* 0x000fe200078e3cff */
[----:B------:R-:W-:Y:S01]  /*5ca0*/  CS2R R76, SRZ ;  /* 0x00000000004c7805 */ /* 0x000fe2000001ff00 */
[----:B---3--:R-:W-:Y:S01]  /*5cb0*/  LOP3.LUT R3, R12, 0x20, RZ, 0x3c, !PT ;  /* 0x000000200c037812 */ /* 0x008fe200078e3cff */
[----:B------:R-:W-:Y:S01]  /*5cc0*/  CS2R R78, SRZ ;  /* 0x00000000004e7805 */ /* 0x000fe2000001ff00 */
[----:B------:R-:W-:Y:S01]  /*5cd0*/  LOP3.LUT R2, R13, 0x40, RZ, 0x3c, !PT ;  /* 0x000000400d027812 */ /* 0x000fe200078e3cff */
[----:B------:R-:W-:Y:S01]  /*5ce0*/  CS2R R64, SRZ ;  /* 0x0000000000407805 */ /* 0x000fe2000001ff00 */
[----:B------:R-:W-:Y:S01]  /*5cf0*/  CS2R R66, SRZ ;  /* 0x0000000000427805 */ /* 0x000fe2000001ff00 */
[----:B------:R-:W-:-:S02]  /*5d00*/  LOP3.LUT R252, R26, 0x70, RZ, 0x3c, !PT ;  /* 0x000000701afc7812 */ /* 0x000fc400078e3cff */
[C---:B------:R-:W-:Y:S02]  /*5d10*/  LOP3.LUT R3, R28.reuse, 0x20, RZ, 0x3c, !PT ;  /* 0x000000201c037812 */ /* 0x040fe400078e3cff */
[C---:B------:R-:W-:Y:S02]  /*5d20*/  LOP3.LUT R2, R28.reuse, 0x40, RZ, 0x3c, !PT ;  /* 0x000000401c027812 */ /* 0x040fe400078e3cff */
[----:B------:R-:W-:Y:S01]  /*5d30*/  LOP3.LUT R0, R28, 0x60, RZ, 0x3c, !PT ;  /* 0x000000601c007812 */ /* 0x000fe200078e3cff */
[----:B------:R-:W-:-:S03]  /*5d40*/  UMOV UR4, URZ ;  /* 0x0000003f00047c82 */ /* 0x000fc60008000000 */
.L_x_1:
[----:B------:R-:W2:Y:S04]  /*5d50*/  LDL.64 R2, [R1+0x790] ;  /* 0x0007900001027983 */ /* 0x000ea80000100a00 */
[----:B------:R-:W3:Y:S04]  /*5d60*/  LDL.64 R34, [R1+0x780] ;  /* 0x0007800001227983 */ /* 0x000ee80000100a00 */
[----:B------:R-:W4:Y:S04]  /*5d70*/  LDL.64 R88, [R1+0x768] ;  /* 0x0007680001587983 */ /* 0x000f280000100a00 */
[----:B------:R-:W4:Y:S04]  /*5d80*/  LDL.64 R36, [R1+0x788] ;  /* 0x0007880001247983 */ /* 0x000f280000100a00 */
[----:B------:R-:W4:Y:S04]  /*5d90*/  LDL.64 R52, [R1+0x758] ;  /* 0x0007580001347983 */ /* 0x000f280000100a00 */
[----:B------:R-:W4:Y:S04]  /*5da0*/  LDL.64 R32, [R1+0x778] ;  /* 0x0007780001207983 */ /* 0x000f280000100a00 */
[----:B------:R-:W4:Y:S04]  /*5db0*/  LDL.64 R46, [R1+0x770] ;  /* 0x00077000012e7983 */ /* 0x000f280000100a00 */
[----:B------:R-:W4:Y:S04]  /*5dc0*/  LDL.64 R90, [R1+0x750] ;  /* 0x00075000015a7983 */ /* 0x000f280000100a00 */
[----:B------:R-:W4:Y:S04]  /*5dd0*/  LDL.64 R50, [R1+0x720] ;  /* 0x0007200001327983 */ /* 0x000f280000100a00 */
[----:B------:R-:W4:Y:S01]  /*5de0*/  LDL.64 R42, [R1+0x740] ;  /* 0x00074000012a7983 */ /* 0x000f220000100a00 */
[----:B------:R-:W-:-:S03]  /*5df0*/  IMAD.WIDE R30, R27, 0x2, R136 ;  /* 0x000000021b1e7825 */ /* 0x000fc600078e0288 */
[----:B------:R-:W4:Y:S04]  /*5e00*/  LDL.64 R54, [R1+0x748] ;  /* 0x0007480001367983 */ /* 0x000f280000100a00 */
[----:B------:R-:W4:Y:S04]  /*5e10*/  LDL.64 R38, [R1+0x738] ;  /* 0x0007380001267983 */ /* 0x000f280000100a00 */
[----:B------:R0:W4:Y:S04]  /*5e20*/  LDG.E.U16 R0, [R30.64] ;  /* 0x000000061e007981 */ /* 0x000128000c1e1500 */
[----:B------:R-:W4:Y:S04]  /*5e30*/  LDL.64 R100, [R1+0x708] ;  /* 0x0007080001647983 */ /* 0x000f280000100a00 */
        /* <DEDUP_REMOVED lines=59> */
[----:B--2---:R-:W-:-:S04]  /*61f0*/  IMAD.WIDE R2, R27, 0x2, R2 ;  /* 0x000000021b027825 */ /* 0x004fc800078e0202 */
[C---:B---3--:R-:W-:Y:S01]  /*6200*/  IMAD.WIDE R48, R27.reuse, 0x2, R34 ;  /* 0x000000021b307825 */ /* 0x048fe200078e0222 */
[----:B------:R1:W2:Y:S04]  /*6210*/  LDG.E.U16 R105, [R2.64] ;  /* 0x0000000602697981 */ /* 0x0002a8000c1e1500 */
[----:B------:R-:W3:Y:S01]  /*6220*/  LDL.64 R34, [R1+0x728] ;  /* 0x0007280001227983 */ /* 0x000ee20000100a00 */
[----:B----4-:R-:W-:-:S03]  /*6230*/  IMAD.WIDE R126, R27, 0x2, R36 ;  /* 0x000000021b7e7825 */ /* 0x010fc600078e0224 */
[----:B------:R2:W2:Y:S01]  /*6240*/  LDG.E.U16 R48, [R48.64] ;  /* 0x0000000630307981 */ /* 0x0004a2000c1e1500 */
[----:B-1----:R-:W-:-:S03]  /*6250*/  IMAD.WIDE R2, R27, 0x2, R88 ;  /* 0x000000021b027825 */ /* 0x002fc600078e0258 */
[----:B------:R-:W2:Y:S04]  /*6260*/  LDL.64 R36, [R1+0x730] ;  /* 0x0007300001247983 */ /* 0x000ea80000100a00 */
[----:B------:R1:W2:Y:S01]  /*6270*/  LDG.E.U16 R89, [R2.64] ;  /* 0x0000000602597981 */ /* 0x0002a2000c1e1500 */
[----:B------:R-:W-:-:S03]  /*6280*/  IMAD.WIDE R32, R27, 0x2, R32 ;  /* 0x000000021b207825 */ /* 0x000fc600078e0220 */
[----:B------:R2:W2:Y:S01]  /*6290*/  LDG.E.U16 R126, [R126.64] ;  /* 0x000000067e7e7981 */ /* 0x0004a2000c1e1500 */
[----:B0-----:R-:W-:-:S03]  /*62a0*/  IMAD.WIDE R30, R27, 0x2, R46 ;  /* 0x000000021b1e7825 */ /* 0x001fc600078e022e */
[----:B------:R-:W2:Y:S01]  /*62b0*/  LDL.64 R46, [R1+0x718] ;  /* 0x00071800012e7983 */ /* 0x000ea20000100a00 */
[----:B-1----:R-:W-:-:S03]  /*62c0*/  IMAD.WIDE R2, R27, 0x2, R52 ;  /* 0x000000021b027825 */ /* 0x002fc600078e0234 */
[----:B------:R-:W2:Y:S04]  /*62d0*/  LDL.64 R52, [R1+0x700] ;  /* 0x0007000001347983 */ /* 0x000ea80000100a00 */
[----:B------:R0:W2:Y:S04]  /*62e0*/  LDG.E.U16 R121, [R32.64] ;  /* 0x0000000620797981 */ /* 0x0000a8000c1e1500 */
[----:B------:R1:W2:Y:S01]  /*62f0*/  LDG.E.U16 R104, [R30.64] ;  /* 0x000000061e687981 */ /* 0x0002a2000c1e1500 */
[----:B------:R-:W-:-:S03]  /*6300*/  IMAD.WIDE R110, R27, 0x2, R54 ;  /* 0x000000021b6e7825 */ /* 0x000fc600078e0236 */
[----:B------:R-:W2:Y:S01]  /*6310*/  LDL.64 R54, [R1+0x6d0] ;  /* 0x0006d00001367983 */ /* 0x000ea20000100a00 */
[----:B0-----:R-:W-:-:S03]  /*6320*/  IMAD.WIDE R32, R27, 0x2, R90 ;  /* 0x000000021b207825 */ /* 0x001fc600078e025a */
[----:B------:R-:W2:Y:S04]  /*6330*/  LDL.64 R90, [R1+0x6f0] ;  /* 0x0006f000015a7983 */ /* 0x000ea80000100a00 */
[----:B------:R0:W2:Y:S01]  /*6340*/  LDG.E.U16 R107, [R32.64] ;  /* 0x00000006206b7981 */ /* 0x0000a2000c1e1500 */
[----:B-1----:R-:W-:-:S03]  /*6350*/  IMAD.WIDE R30, R27, 0x2, R42 ;  /* 0x000000021b1e7825 */ /* 0x002fc600078e022a */
[----:B------:R-:W2:Y:S01]  /*6360*/  LDL.64 R42, [R1+0x6e8] ;  /* 0x0006e800012a7983 */ /* 0x000ea20000100a00 */
[----:B------:R-:W-:-:S03]  /*6370*/  IMAD.WIDE R38, R27, 0x2, R38 ;  /* 0x000000021b267825 */ /* 0x000fc600078e0226 */
[----:B------:R2:W2:Y:S01]  /*6380*/  LDG.E.U16 R95, [R30.64] ;  /* 0x000000061e5f7981 */ /* 0x0004a2000c1e1500 */
[----:B0-----:R-:W-:-:S03]  /*6390*/  IMAD.WIDE R32, R27, 0x2, R50 ;  /* 0x000000021b207825 */ /* 0x001fc600078e0232 */
[----:B------:R-:W2:Y:S04]  /*63a0*/  LDL.64 R50, [R1+0x6c8] ;  /* 0x0006c80001327983 */ /* 0x000ea80000100a00 */
[----:B------:R0:W2:Y:S04]  /*63b0*/  LDG.E.U16 R119, [R38.64] ;  /* 0x0000000626777981 */ /* 0x0000a8000c1e1500 */
[----:B------:R1:W2:Y:S01]  /*63c0*/  LDG.E.U16 R3, [R2.64] ;  /* 0x0000000602037981 */ /* 0x0002a2000c1e1500 */
[----:B------:R-:W-:-:S03]  /*63d0*/  IMAD.WIDE R108, R27, 0x2, R108 ;  /* 0x000000021b6c7825 */ /* 0x000fc600078e026c */
[----:B------:R1:W2:Y:S04]  /*63e0*/  LDG.E.U16 R110, [R110.64] ;  /* 0x000000066e6e7981 */ /* 0x0002a8000c1e1500 */
[----:B0-----:R0:W2:Y:S04]  /*63f0*/  LDG.E.U16 R39, [R32.64] ;  /* 0x0000000620277981 */ /* 0x0010a8000c1e1500 */
[----:B------:R1:W2:Y:S01]  /*6400*/  LDG.E.U16 R108, [R108.64] ;  /* 0x000000066c6c7981 */ /* 0x0002a2000c1e1500 */
[----:B0-----:R-:W-:-:S03]  /*6410*/  IMAD.WIDE R32, R27, 0x2, R98 ;  /* 0x000000021b207825 */ /* 0x001fc600078e0262 */
[----:B------:R-:W2:Y:S04]  /*6420*/  LDL.64 R98, [R1+0x680] ;  /* 0x0006800001627983 */ /* 0x000ea80000100a00 */
[----:B------:R0:W2:Y:S01]  /*6430*/  LDG.E.U16 R118, [R32.64] ;  /* 0x0000000620767981 */ /* 0x0000a2000c1e1500 */
[----:B---3--:R-:W-:-:S05]  /*6440*/  IMAD.WIDE R34, R27, 0x2, R34 ;  /* 0x000000021b227825 */ /* 0x008fca00078e0222 */
[----:B------:R3:W4:Y:S01]  /*6450*/  LDG.E.U16 R88, [R34.64] ;  /* 0x0000000622587981 */ /* 0x000722000c1e1500 */
[----:B--2---:R-:W-:-:S05]  /*6460*/  IMAD.WIDE R36, R27, 0x2, R36 ;  /* 0x000000021b247825 */ /* 0x004fca00078e0224 */
[----:B------:R2:W4:Y:S01]  /*6470*/  LDG.E.U16 R103, [R36.64] ;  /* 0x0000000624677981 */ /* 0x000522000c1e1500 */
[----:B------:R-:W-:-:S03]  /*6480*/  IMAD.WIDE R30, R27, 0x2, R46 ;  /* 0x000000021b1e7825 */ /* 0x000fc600078e022e */
[----:B------:R-:W4:Y:S01]  /*6490*/  LDL.64 R46, [R1+0x6c0] ;  /* 0x0006c000012e7983 */ /* 0x000f220000100a00 */
[----:B---3--:R-:W-:-:S03]  /*64a0*/  IMAD.WIDE R34, R27, 0x2, R52 ;  /* 0x000000021b227825 */ /* 0x008fc600078e0234 */
[----:B------:R-:W3:Y:S01]  /*64b0*/  LDL.64 R52, [R1+0x6a8] ;  /* 0x0006a80001347983 */ /* 0x000ee20000100a00 */
[----:B--2---:R-:W-:-:S03]  /*64c0*/  IMAD.WIDE R36, R27, 0x2, R100 ;  /* 0x000000021b247825 */ /* 0x004fc600078e0264 */
[----:B------:R-:W2:Y:S04]  /*64d0*/  LDL.64 R100, [R1+0x6a0] ;  /* 0x0006a00001647983 */ /* 0x000ea80000100a00 */
[----:B-1----:R1:W2:Y:S04]  /*64e0*/  LDG.E.U16 R2, [R30.64] ;  /* 0x000000061e027981 */ /* 0x0022a8000c1e1500 */
[----:B------:R0:W2:Y:S01]  /*64f0*/  LDG.E.U16 R94, [R36.64] ;  /* 0x00000006245e7981 */ /* 0x0000a2000c1e1500 */
[----:B-1----:R-:W-:-:S03]  /*6500*/  IMAD.WIDE R30, R27, 0x2, R90 ;  /* 0x000000021b1e7825 */ /* 0x002fc600078e025a */
[----:B------:R1:W2:Y:S01]  /*6510*/  LDG.E.U16 R91, [R34.64] ;  /* 0x00000006225b7981 */ /* 0x0002a2000c1e1500 */
[----:B0-----:R-:W-:-:S03]  /*6520*/  IMAD.WIDE R36, R27, 0x2, R92 ;  /* 0x000000021b247825 */ /* 0x001fc600078e025c */
[----:B------:R0:W2:Y:S04]  /*6530*/  LDG.E.U16 R102, [R30.64] ;  /* 0x000000061e667981 */ /* 0x0000a8000c1e1500 */
[----:B------:R0:W2:Y:S01]  /*6540*/  LDG.E.U16 R38, [R36.64] ;  /* 0x0000000624267981 */ /* 0x0000a2000c1e1500 */
[----:B-1----:R-:W-:-:S03]  /*6550*/  IMAD.WIDE R34, R27, 0x2, R96 ;  /* 0x000000021b227825 */ /* 0x002fc600078e0260 */
[----:B------:R-:W2:Y:S01]  /*6560*/  LDL.64 R96, [R1+0x678] ;  /* 0x0006780001607983 */ /* 0x000ea20000100a00 */
[----:B0-----:R-:W-:-:S03]  /*6570*/  IMAD.WIDE R30, R27, 0x2, R50 ;  /* 0x000000021b1e7825 */ /* 0x001fc600078e0232 */
[----:B------:R-:W2:Y:S01]  /*6580*/  LDL.64 R50, [R1+0x670] ;  /* 0x0006700001327983 */ /* 0x000ea20000100a00 */
[----:B------:R-:W-:-:S03]  /*6590*/  IMAD.WIDE R36, R27, 0x2, R112 ;  /* 0x000000021b247825 */ /* 0x000fc600078e0270 */
[----:B------:R-:W2:Y:S01]  /*65a0*/  LDL.64 R112, [R1+0x640] ;  /* 0x0006400001707983 */ /* 0x000ea20000100a00 */
[----:B------:R-:W-:-:S03]  /*65b0*/  IMAD.WIDE R42, R27, 0x2, R42 ;  /* 0x000000021b2a7825 */ /* 0x000fc600078e022a */
[----:B------:R3:W2:Y:S01]  /*65c0*/  LDG.E.U16 R4, [R34.64] ;  /* 0x0000000622047981 */ /* 0x0006a2000c1e1500 */
[----:B------:R-:W-:-:S03]  /*65d0*/  IMAD.WIDE R32, R27, 0x2, R54 ;  /* 0x000000021b207825 */ /* 0x000fc600078e0236 */
[----:B------:R0:W2:Y:S04]  /*65e0*/  LDG.E.U16 R55, [R42.64] ;  /* 0x000000062a377981 */ /* 0x0000a8000c1e1500 */
[----:B------:R2:W2:Y:S04]  /*65f0*/  LDG.E.U16 R109, [R32.64] ;  /* 0x00000006206d7981 */ /* 0x0004a8000c1e1500 */
[----:B------:R1:W2:Y:S01]  /*6600*/  LDG.E.U16 R31, [R30.64] ;  /* 0x000000061e1f7981 */ /* 0x0002a2000c1e1500 */
[----:B0-----:R-:W-:-:S03]  /*6610*/  IMAD.WIDE R42, R27, 0x2, R116 ;  /* 0x000000021b2a7825 */ /* 0x001fc600078e0274 */
[----:B------:R-:W2:Y:S04]  /*6620*/  LDL.64 R92, [R1+0x688] ;  /* 0x00068800015c7983 */ /* 0x000ea80000100a00 */
[----:B------:R0:W2:Y:S02]  /*6630*/  LDG.E.U16 R117, [R42.64] ;  /* 0x000000062a757981 */ /* 0x0000a4000c1e1500 */
[C---:B0-----:R-:W-:Y:S02]  /*6640*/  IMAD.WIDE R42, R27.reuse, 0x2, R114 ;  /* 0x000000021b2a7825 */ /* 0x041fe400078e0272 */
[----:B------:R-:W2:Y:S04]  /*6650*/  LDL.64 R114, [R1+0x630] ;  /* 0x0006300001727983 */ /* 0x000ea80000100a00 */
[----:B------:R0:W2:Y:S01]  /*6660*/  LDG.E.U16 R106, [R42.64] ;  /* 0x000000062a6a7981 */ /* 0x0000a2000c1e1500 */
[----:B----4-:R-:W-:-:S04]  /*6670*/  IMAD.WIDE R46, R27, 0x2, R46 ;  /* 0x000000021b2e7825 */ /* 0x010fc800078e022e */
[C---:B---3--:R-:W-:Y:S01]  /*6680*/  IMAD.WIDE R34, R27.reuse, 0x2, R52 ;  /* 0x000000021b227825 */ /* 0x048fe200078e0234 */
[----:B------:R3:W4:Y:S03]  /*6690*/  LDG.E.U16 R111, [R46.64] ;  /* 0x000000062e6f7981 */ /* 0x000726000c1e1500 */
[C---:B--2---:R-:W-:Y:S01]  /*66a0*/  IMAD.WIDE R32, R27.reuse, 0x2, R100 ;  /* 0x000000021b207825 */ /* 0x044fe200078e0264 */
[----:B------:R2:W4:Y:S04]  /*66b0*/  LDG.E.U16 R54, [R34.64] ;  /* 0x0000000622367981 */ /* 0x000528000c1e1500 */
[----:B------:R-:W4:Y:S01]  /*66c0*/  LDL.64 R52, [R1+0x650] ;  /* 0x0006500001347983 */ /* 0x000f220000100a00 */
[----:B---3--:R-:W-:-:S03]  /*66d0*/  IMAD.WIDE R46, R27, 0x2, R124 ;  /* 0x000000021b2e7825 */ /* 0x008fc600078e027c */
[----:B------:R3:W4:Y:S01]  /*66e0*/  LDG.E.U16 R101, [R36.64] ;  /* 0x0000000624657981 */ /* 0x000722000c1e1500 */
[----:B--2---:R-:W-:-:S03]  /*66f0*/  IMAD.WIDE R34, R27, 0x2, R98 ;  /* 0x000000021b227825 */ /* 0x004fc600078e0262 */
[----:B------:R-:W2:Y:S04]  /*6700*/  LDL.64 R98, [R1+0x628] ;  /* 0x0006280001627983 */ /* 0x000ea80000100a00 */
[----:B------:R-:W2:Y:S04]  /*6710*/  LDL.64 R124, [R1+0x638] ;  /* 0x00063800017c7983 */ /* 0x000ea80000100a00 */
[----:B---3--:R3:W2:Y:S04]  /*6720*/  LDG.E.U16 R37, [R32.64] ;  /* 0x0000000620257981 */ /* 0x0086a8000c1e1500 */
[----:B-1----:R1:W2:Y:S01]  /*6730*/  LDG.E.U16 R30, [R46.64] ;  /* 0x000000062e1e7981 */ /* 0x0022a2000c1e1500 */
[----:B---3--:R-:W-:-:S03]  /*6740*/  IMAD.WIDE R32, R27, 0x2, R96 ;  /* 0x000000021b207825 */ /* 0x008fc600078e0260 */
[----:B------:R-:W2:Y:S01]  /*6750*/  LDL.64 R96, [R1+0x618] ;  /* 0x0006180001607983 */ /* 0x000ea20000100a00 */
[----:B------:R-:W-:-:S03]  /*6760*/  IMAD.WIDE R50, R27, 0x2, R50 ;  /* 0x000000021b327825 */ /* 0x000fc600078e0232 */
[----:B-1----:R1:W2:Y:S04]  /*6770*/  LDG.E.U16 R47, [R34.64] ;  /* 0x00000006222f7981 */ /* 0x0022a8000c1e1500 */
[----:B------:R1:W2:Y:S01]  /*6780*/  LDG.E.U16 R100, [R50.64] ;  /* 0x0000000632647981 */ /* 0x0002a2000c1e1500 */
[----:B0-----:R-:W-:-:S03]  /*6790*/  IMAD.WIDE R42, R27, 0x2, R132 ;  /* 0x000000021b2a7825 */ /* 0x001fc600078e0284 */
[----:B------:R0:W2:Y:S01]  /*67a0*/  LDG.E.U16 R116, [R32.64] ;  /* 0x0000000620747981 */ /* 0x0000a2000c1e1500 */
[----:B-1----:R-:W-:-:S03]  /*67b0*/  IMAD.WIDE R34, R27, 0x2, R128 ;  /* 0x000000021b227825 */ /* 0x002fc600078e0280 */
[----:B------:R-:W2:Y:S01]  /*67c0*/  LDL.64 R128, [R1+0x600] ;  /* 0x0006000001807983 */ /* 0x000ea20000100a00 */
[----:B------:R-:W-:-:S03]  /*67d0*/  IMAD.WIDE R50, R27, 0x2, R130 ;  /* 0x000000021b327825 */ /* 0x000fc600078e0282 */
[----:B------:R1:W2:Y:S01]  /*67e0*/  LDG.E.U16 R36, [R34.64] ;  /* 0x0000000622247981 */ /* 0x0002a2000c1e1500 */
[----:B------:R-:W-:-:S03]  /*67f0*/  IMAD.WIDE R130, R27, 0x2, R112 ;  /* 0x000000021b827825 */ /* 0x000fc600078e0270 */
[----:B------:R-:W2:Y:S01]  /*6800*/  LDL.64 R112, [R1+0x5f8] ;  /* 0x0005f80001707983 */ /* 0x000ea20000100a00 */
[----:B0-----:R-:W-:-:S03]  /*6810*/  IMAD.WIDE R32, R27, 0x2, R122 ;  /* 0x000000021b207825 */ /* 0x001fc600078e027a */
[----:B------:R-:W2:Y:S04]  /*6820*/  LDL.64 R132, [R1+0x5c8] ;  /* 0x0005c80001847983 */ /* 0x000ea80000100a00 */
[----:B------:R2:W2:Y:S01]  /*6830*/  LDG.E.U16 R7, [R32.64] ;  /* 0x0000000620077981 */ /* 0x0004a2000c1e1500 */
[----:B------:R-:W-:-:S03]  /*6840*/  IMAD.WIDE R40, R27, 0x2, R40 ;  /* 0x000000021b287825 */ /* 0x000fc600078e0228 */
[----:B------:R0:W2:Y:S01]  /*6850*/  LDG.E.U16 R46, [R50.64] ;  /* 0x00000006322e7981 */ /* 0x0000a2000c1e1500 */
[----:B-1----:R-:W-:-:S03]  /*6860*/  IMAD.WIDE R34, R27, 0x2, R114 ;  /* 0x000000021b227825 */ /* 0x002fc600078e0272 */
[----:B------:R1:W2:Y:S01]  /*6870*/  LDG.E.U16 R40, [R40.64] ;  /* 0x0000000628287981 */ /* 0x0002a2000c1e1500 */
[----:B------:R-:W-:-:S03]  /*6880*/  IMAD.WIDE R92, R27, 0x2, R92 ;  /* 0x000000021b5c7825 */ /* 0x000fc600078e025c */
[----:B------:R1:W2:Y:S01]  /*6890*/  LDG.E.U16 R130, [R130.64] ;  /* 0x0000000682827981 */ /* 0x0002a2000c1e1500 */
[----:B0-----:R-:W-:-:S03]  /*68a0*/  IMAD.WIDE R50, R27, 0x2, R142 ;  /* 0x000000021b327825 */ /* 0x001fc600078e028e */
[----:B------:R-:W2:Y:S04]  /*68b0*/  LDL.64 R142, [R1+0x5a8] ;  /* 0x0005a800018e7983 */ /* 0x000ea80000100a00 */
[----:B------:R0:W2:Y:S01]  /*68c0*/  LDG.E.U16 R92, [R92.64] ;  /* 0x000000065c5c7981 */ /* 0x0000a2000c1e1500 */
[----:B----4-:R-:W-:-:S03]  /*68d0*/  IMAD.WIDE R122, R27, 0x2, R52 ;  /* 0x000000021b7a7825 */ /* 0x010fc600078e0234 */
[----:B------:R4:W3:Y:S04]  /*68e0*/  LDG.E.U16 R53, [R42.64] ;  /* 0x000000062a357981 */ /* 0x0008e8000c1e1500 */
[----:B------:R0:W3:Y:S01]  /*68f0*/  LDG.E.U16 R122, [R122.64] ;  /* 0x000000067a7a7981 */ /* 0x0000e2000c1e1500 */
[----:B--2---:R-:W-:-:S03]  /*6900*/  IMAD.WIDE R32, R27, 0x2, R98 ;  /* 0x000000021b207825 */ /* 0x004fc600078e0262 */
[----:B------:R2:W3:Y:S01]  /*6910*/  LDG.E.U16 R99, [R34.64] ;  /* 0x0000000622637981 */ /* 0x0004e2000c1e1500 */
[----:B----4-:R-:W-:-:S03]  /*6920*/  IMAD.WIDE R42, R27, 0x2, R124 ;  /* 0x000000021b2a7825 */ /* 0x010fc600078e027c */
[----:B------:R-:W4:Y:S04]  /*6930*/  LDL.64 R124, [R1+0x5d0] ;  /* 0x0005d000017c7983 */ /* 0x000f280000100a00 */
[----:B------:R1:W3:Y:S01]  /*6940*/  LDG.E.U16 R115, [R42.64] ;  /* 0x000000062a737981 */ /* 0x0002e2000c1e1500 */
[----:B--2---:R-:W-:-:S03]  /*6950*/  IMAD.WIDE R34, R27, 0x2, R146 ;  /* 0x000000021b227825 */ /* 0x004fc600078e0292 */
[----:B------:R-:W2:Y:S04]  /*6960*/  LDL.64 R146, [R1+0x5a0] ;  /* 0x0005a00001927983 */ /* 0x000ea80000100a00 */
[----:B0-----:R0:W3:Y:S01]  /*6970*/  LDG.E.U16 R123, [R50.64] ;  /* 0x00000006327b7981 */ /* 0x0010e2000c1e1500 */
[----:B------:R-:W-:-:S03]  /*6980*/  IMAD.WIDE R96, R27, 0x2, R96 ;  /* 0x000000021b607825 */ /* 0x000fc600078e0260 */
[----:B------:R0:W3:Y:S01]  /*6990*/  LDG.E.U16 R52, [R32.64] ;  /* 0x0000000620347981 */ /* 0x0000e2000c1e1500 */
[----:B-1----:R-:W-:-:S03]  /*69a0*/  IMAD.WIDE R42, R27, 0x2, R140 ;  /* 0x000000021b2a7825 */ /* 0x002fc600078e028c */
[----:B------:R-:W3:Y:S04]  /*69b0*/  LDL.64 R140, [R1+0x598] ;  /* 0x00059800018c7983 */ /* 0x000ee80000100a00 */
[----:B------:R1:W3:Y:S01]  /*69c0*/  LDG.E.U16 R41, [R96.64] ;  /* 0x0000000660297981 */ /* 0x0002e2000c1e1500 */
[----:B0-----:R-:W-:-:S03]  /*69d0*/  IMAD.WIDE R50, R27, 0x2, R134 ;  /* 0x000000021b327825 */ /* 0x001fc600078e0286 */
[----:B------:R0:W3:Y:S04]  /*69e0*/  LDG.E.U16 R44, [R42.64] ;  /* 0x000000062a2c7981 */ /* 0x0000e8000c1e1500 */
[----:B------:R-:W3:Y:S01]  /*69f0*/  LDL.64 R134, [R1+0x590] ;  /* 0x0005900001867983 */ /* 0x000ee20000100a00 */
[----:B-1----:R-:W-:-:S03]  /*6a00*/  IMAD.WIDE R96, R27, 0x2, R154 ;  /* 0x000000021b607825 */ /* 0x002fc600078e029a */
[----:B------:R-:W3:Y:S01]  /*6a10*/  LDL.64 R154, [R1+0x588] ;  /* 0x00058800019a7983 */ /* 0x000ee20000100a00 */
[----:B0-----:R-:W-:-:S03]  /*6a20*/  IMAD.WIDE R42, R27, 0x2, R152 ;  /* 0x000000021b2a7825 */ /* 0x001fc600078e0298 */
[----:B------:R-:W3:Y:S01]  /*6a30*/  LDL.64 R152, [R1+0x570] ;  /* 0x0005700001987983 */ /* 0x000ee20000100a00 */
[----:B------:R-:W-:-:S03]  /*6a40*/  IMAD.WIDE R112, R27, 0x2, R112 ;  /* 0x000000021b707825 */ /* 0x000fc600078e0270 */
[----:B------:R0:W3:Y:S01]  /*6a50*/  LDG.E.U16 R35, [R34.64] ;  /* 0x0000000622237981 */ /* 0x0000e2000c1e1500 */
[----:B------:R-:W-:-:S03]  /*6a60*/  IMAD.WIDE R32, R27, 0x2, R128 ;  /* 0x000000021b207825 */ /* 0x000fc600078e0280 */
[----:B------:R1:W3:Y:S04]  /*6a70*/  LDG.E.U16 R114, [R112.64] ;  /* 0x0000000670727981 */ /* 0x0002e8000c1e1500 */
[----:B------:R0:W3:Y:S04]  /*6a80*/  LDG.E.U16 R129, [R32.64] ;  /* 0x0000000620817981 */ /* 0x0000e8000c1e1500 */
[----:B------:R0:W3:Y:S01]  /*6a90*/  LDG.E.U16 R98, [R96.64] ;  /* 0x0000000660627981 */ /* 0x0000e2000c1e1500 */
[----:B-1----:R-:W-:-:S03]  /*6aa0*/  IMAD.WIDE R112, R27, 0x2, R150 ;  /* 0x000000021b707825 */ /* 0x002fc600078e0296 */
[----:B------:R-:W3:Y:S01]  /*6ab0*/  LDL.64 R150, [R1+0x568] ;  /* 0x0005680001967983 */ /* 0x000ee20000100a00 */
[----:B0-----:R-:W-:-:S03]  /*6ac0*/  IMAD.WIDE R32, R27, 0x2, R144 ;  /* 0x000000021b207825 */ /* 0x001fc600078e0290 */
[----:B------:R0:W3:Y:S01]  /*6ad0*/  LDG.E.U16 R34, [R42.64] ;  /* 0x000000062a227981 */ /* 0x0000e2000c1e1500 */
[----:B------:R-:W-:-:S03]  /*6ae0*/  IMAD.WIDE R96, R27, 0x2, R156 ;  /* 0x000000021b607825 */ /* 0x000fc600078e029c */
[----:B------:R-:W3:Y:S04]  /*6af0*/  LDL.64 R156, [R1+0x540] ;  /* 0x00054000019c7983 */ /* 0x000ee80000100a00 */
[----:B------:R1:W3:Y:S04]  /*6b00*/  LDG.E.U16 R128, [R112.64] ;  /* 0x0000000670807981 */ /* 0x0002e8000c1e1500 */
[----:B0-----:R0:W3:Y:S01]  /*6b10*/  LDG.E.U16 R43, [R32.64] ;  /* 0x00000006202b7981 */ /* 0x0010e2000c1e1500 */
[----:B------:R-:W-:-:S03]  /*6b20*/  IMAD.WIDE R132, R27, 0x2, R132 ;  /* 0x000000021b847825 */ /* 0x000fc600078e0284 */
[----:B------:R0:W3:Y:S04]  /*6b30*/  LDG.E.U16 R51, [R50.64] ;  /* 0x0000000632337981 */ /* 0x0000e8000c1e1500 */
[----:B-1----:R1:W3:Y:S01]  /*6b40*/  LDG.E.U16 R113, [R96.64] ;  /* 0x0000000660717981 */ /* 0x0022e2000c1e1500 */
[----:B0-----:R-:W-:-:S03]  /*6b50*/  IMAD.WIDE R32, R27, 0x2, R148 ;  /* 0x000000021b207825 */ /* 0x001fc600078e0294 */
[----:B------:R-:W3:Y:S01]  /*6b60*/  LDL.64 R148, [R1+0x538] ;  /* 0x0005380001947983 */ /* 0x000ee20000100a00 */
[----:B------:R-:W-:-:S03]  /*6b70*/  IMAD.WIDE R142, R27, 0x2, R142 ;  /* 0x000000021b8e7825 */ /* 0x000fc600078e028e */
[----:B------:R0:W3:Y:S04]  /*6b80*/  LDG.E.U16 R90, [R132.64] ;  /* 0x00000006845a7981 */ /* 0x0000e8000c1e1500 */
[----:B-1----:R2:W3:Y:S04]  /*6b90*/  LDG.E.U16 R97, [R32.64] ;  /* 0x0000000620617981 */ /* 0x0024e8000c1e1500 */
[----:B------:R1:W3:Y:S04]  /*6ba0*/  LDG.E.U16 R50, [R142.64] ;  /* 0x000000068e327981 */ /* 0x0002e8000c1e1500 */
[----:B------:R-:W3:Y:S01]  /*6bb0*/  LDL.64 R144, [R1+0x580] ;  /* 0x0005800001907983 */ /* 0x000ee20000100a00 */
[----:B-1----:R-:W-:-:S03]  /*6bc0*/  IMAD.WIDE R142, R27, 0x2, R166 ;  /* 0x000000021b8e7825 */ /* 0x002fc600078e02a6 */
[----:B------:R-:W3:Y:S04]  /*6bd0*/  LDL.64 R166, [R1+0x4f8] ;  /* 0x0004f80001a67983 */ /* 0x000ee80000100a00 */
[----:B------:R1:W3:Y:S02]  /*6be0*/  LDG.E.U16 R112, [R142.64] ;  /* 0x000000068e707981 */ /* 0x0002e4000c1e1500 */
[C---:B-1----:R-:W-:Y:S02]  /*6bf0*/  IMAD.WIDE R142, R27.reuse, 0x2, R170 ;  /* 0x000000021b8e7825 */ /* 0x042fe400078e02aa */
[----:B------:R-:W3:Y:S04]  /*6c00*/  LDL.64 R170, [R1+0x498] ;  /* 0x0004980001aa7983 */ /* 0x000ee80000100a00 */
[----:B------:R1:W3:Y:S01]  /*6c10*/  LDG.E.U16 R131, [R142.64] ;  /* 0x000000068e837981 */ /* 0x0002e2000c1e1500 */
[----:B--2---:R-:W-:-:S03]  /*6c20*/  IMAD.WIDE R32, R27, 0x2, R146 ;  /* 0x000000021b207825 */ /* 0x004fc600078e0292 */
[----:B------:R-:W2:Y:S01]  /*6c30*/  LDL.64 R146, [R1+0x550] ;  /* 0x0005500001927983 */ /* 0x000ea20000100a00 */
[----:B----4-:R-:W-:-:S03]  /*6c40*/  IMAD.WIDE R124, R27, 0x2, R124 ;  /* 0x000000021b7c7825 */ /* 0x010fc600078e027c */
[----:B------:R4:W2:Y:S04]  /*6c50*/  LDG.E.U16 R33, [R32.64] ;  /* 0x0000000620217981 */ /* 0x0008a8000c1e1500 */
[----:B------:R0:W2:Y:S01]  /*6c60*/  LDG.E.U16 R124, [R124.64] ;  /* 0x000000067c7c7981 */ /* 0x0000a2000c1e1500 */
[----:B---3--:R-:W-:-:S05]  /*6c70*/  IMAD.WIDE R140, R27, 0x2, R140 ;  /* 0x000000021b8c7825 */ /* 0x008fca00078e028c */
[----:B------:R3:W2:Y:S01]  /*6c80*/  LDG.E.U16 R42, [R140.64] ;  /* 0x000000068c2a7981 */ /* 0x0006a2000c1e1500 */
[----:B0-----:R-:W-:-:S03]  /*6c90*/  IMAD.WIDE R132, R27, 0x2, R154 ;  /* 0x000000021b847825 */ /* 0x001fc600078e029a */
[----:B------:R-:W2:Y:S01]  /*6ca0*/  LDL.64 R154, [R1+0x520] ;  /* 0x00052000019a7983 */ /* 0x000ea20000100a00 */
[----:B---3--:R-:W-:-:S03]  /*6cb0*/  IMAD.WIDE R140, R27, 0x2, R152 ;  /* 0x000000021b8c7825 */ /* 0x008fc600078e0298 */
[----:B------:R-:W1:Y:S01]  /*6cc0*/  LDL.64 R152, [R1+0x518] ;  /* 0x0005180001987983 */ /* 0x000e620000100a00 */
[----:B------:R-:W-:-:S03]  /*6cd0*/  IMAD.WIDE R134, R27, 0x2, R134 ;  /* 0x000000021b867825 */ /* 0x000fc600078e0286 */
[----:B------:R0:W3:Y:S04]  /*6ce0*/  LDG.E.U16 R93, [R132.64] ;  /* 0x00000006845d7981 */ /* 0x0000e8000c1e1500 */
[----:B------:R4:W3:Y:S04]  /*6cf0*/  LDG.E.U16 R125, [R134.64] ;  /* 0x00000006867d7981 */ /* 0x0008e8000c1e1500 */
[----:B------:R4:W3:Y:S01]  /*6d00*/  LDG.E.U16 R96, [R140.64] ;  /* 0x000000068c607981 */ /* 0x0008e2000c1e1500 */
[----:B0-----:R-:W-:-:S03]  /*6d10*/  IMAD.WIDE R132, R27, 0x2, R158 ;  /* 0x000000021b847825 */ /* 0x001fc600078e029e */
[----:B------:R-:W3:Y:S01]  /*6d20*/  LDL.64 R158, [R1+0x4f0] ;  /* 0x0004f000019e7983 */ /* 0x000ee20000100a00 */
[----:B----4-:R-:W-:-:S03]  /*6d30*/  IMAD.WIDE R134, R27, 0x2, R150 ;  /* 0x000000021b867825 */ /* 0x010fc600078e0296 */
[----:B------:R-:W4:Y:S04]  /*6d40*/  LDL.64 R150, [R1+0x510] ;  /* 0x0005100001967983 */ /* 0x000f280000100a00 */
[----:B------:R0:W3:Y:S01]  /*6d50*/  LDG.E.U16 R32, [R132.64] ;  /* 0x0000000684207981 */ /* 0x0000e2000c1e1500 */
[----:B------:R-:W-:-:S03]  /*6d60*/  IMAD.WIDE R140, R27, 0x2, R164 ;  /* 0x000000021b8c7825 */ /* 0x000fc600078e02a4 */
[----:B------:R0:W3:Y:S04]  /*6d70*/  LDG.E.U16 R49, [R134.64] ;  /* 0x0000000686317981 */ /* 0x0000e8000c1e1500 */
[----:B------:R-:W3:Y:S01]  /*6d80*/  LDL.64 R164, [R1+0x458] ;  /* 0x0004580001a47983 */ /* 0x000ee20000100a00 */
[----:B0-----:R-:W-:-:S03]  /*6d90*/  IMAD.WIDE R132, R27, 0x2, R156 ;  /* 0x000000021b847825 */ /* 0x001fc600078e029c */
[----:B------:R-:W3:Y:S01]  /*6da0*/  LDL.64 R156, [R1+0x4e8] ;  /* 0x0004e800019c7983 */ /* 0x000ee20000100a00 */
[----:B------:R-:W-:-:S03]  /*6db0*/  IMAD.WIDE R134, R27, 0x2, R148 ;  /* 0x000000021b867825 */ /* 0x000fc600078e0294 */
[----:B------:R0:W3:Y:S04]  /*6dc0*/  LDG.E.U16 R148, [R132.64] ;  /* 0x0000000684947981 */ /* 0x0000e8000c1e1500 */
[----:B------:R0:W3:Y:S02]  /*6dd0*/  LDG.E.U16 R149, [R134.64] ;  /* 0x0000000686957981 */ /* 0x0000e4000c1e1500 */
[C---:B0-----:R-:W-:Y:S02]  /*6de0*/  IMAD.WIDE R132, R27.reuse, 0x2, R162 ;  /* 0x000000021b847825 */ /* 0x041fe400078e02a2 */
[----:B------:R-:W3:Y:S02]  /*6df0*/  LDL.64 R162, [R1+0x418] ;  /* 0x0004180001a27983 */ /* 0x000ee40000100a00 */
[----:B------:R-:W-:-:S02]  /*6e00*/  IMAD.WIDE R134, R27, 0x2, R160 ;  /* 0x000000021b867825 */ /* 0x000fc400078e02a0 */
[----:B------:R-:W3:Y:S02]  /*6e10*/  LDL.64 R160, [R1+0x3d8] ;  /* 0x0003d80001a07983 */ /* 0x000ee40000100a00 */
[----:B------:R-:W-:-:S05]  /*6e20*/  IMAD.WIDE R144, R27, 0x2, R144 ;  /* 0x000000021b907825 */ /* 0x000fca00078e0290 */
[----:B------:R4:W3:Y:S01]  /*6e30*/  LDG.E.U16 R127, [R144.64] ;  /* 0x00000006907f7981 */ /* 0x0008e2000c1e1500 */
[----:B--2---:R-:W-:-:S06]  /*6e40*/  IMAD.WIDE R146, R27, 0x2, R146 ;  /* 0x000000021b927825 */ /* 0x004fcc00078e0292 */
[----:B------:R0:W2:Y:S04]  /*6e50*/  LDG.E.U16 R146, [R146.64] ;  /* 0x0000000692927981 */ /* 0x0000a8000c1e1500 */
[----:B0-----:R0:W2:Y:S02]  /*6e60*/  LDG.E.U16 R147, [R140.64] ;  /* 0x000000068c937981 */ /* 0x0010a4000c1e1500 */
[----:B0-----:R-:W-:-:S04]  /*6e70*/  IMAD.WIDE R140, R27, 0x2, R154 ;  /* 0x000000021b8c7825 */ /* 0x001fc800078e029a */
[C---:B-1----:R-:W-:Y:S02]  /*6e80*/  IMAD.WIDE R142, R27.reuse, 0x2, R152 ;  /* 0x000000021b8e7825 */ /* 0x042fe400078e0298 */
[----:B------:R0:W2:Y:S04]  /*6e90*/  LDG.E.U16 R152, [R140.64] ;  /* 0x000000068c987981 */ /* 0x0000a8000c1e1500 */
[----:B------:R3:W2:Y:S01]  /*6ea0*/  LDG.E.U16 R153, [R142.64] ;  /* 0x000000068e997981 */ /* 0x0006a2000c1e1500 */
[----:B0-----:R-:W-:-:S03]  /*6eb0*/  IMAD.WIDE R140, R27, 0x2, R166 ;  /* 0x000000021b8c7825 */ /* 0x001fc600078e02a6 */
[----:B------:R-:W2:Y:S01]  /*6ec0*/  LDL.64 R166, [R1+0x3d0] ;  /* 0x0003d00001a67983 */ /* 0x000ea20000100a00 */
[----:B----4-:R-:W-:-:S03]  /*6ed0*/  IMAD.WIDE R144, R27, 0x2, R150 ;  /* 0x000000021b907825 */ /* 0x010fc600078e0296 */
[----:B------:R0:W4:Y:S04]  /*6ee0*/  LDG.E.U16 R150, [R132.64] ;  /* 0x0000000684967981 */ /* 0x000128000c1e1500 */
[----:B------:R1:W4:Y:S01]  /*6ef0*/  LDG.E.U16 R151, [R134.64] ;  /* 0x0000000686977981 */ /* 0x000322000c1e1500 */
[----:B---3--:R-:W-:-:S03]  /*6f00*/  IMAD.WIDE R142, R27, 0x2, R158 ;  /* 0x000000021b8e7825 */ /* 0x008fc600078e029e */
[----:B------:R3:W4:Y:S01]  /*6f10*/  LDG.E.U16 R154, [R144.64] ;  /* 0x00000006909a7981 */ /* 0x000722000c1e1500 */
[----:B0-----:R-:W-:-:S03]  /*6f20*/  IMAD.WIDE R132, R27, 0x2, R174 ;  /* 0x000000021b847825 */ /* 0x001fc600078e02ae */
[----:B------:R-:W4:Y:S01]  /*6f30*/  LDL.64 R174, [R1+0x448] ;  /* 0x0004480001ae7983 */ /* 0x000f220000100a00 */
[----:B-1----:R-:W-:-:S03]  /*6f40*/  IMAD.WIDE R134, R27, 0x2, R168 ;  /* 0x000000021b867825 */ /* 0x002fc600078e02a8 */
[----:B------:R-:W4:Y:S01]  /*6f50*/  LDL.64 R168, [R1+0x410] ;  /* 0x0004100001a87983 */ /* 0x000f220000100a00 */
[----:B---3--:R-:W-:-:S03]  /*6f60*/  IMAD.WIDE R144, R27, 0x2, R156 ;  /* 0x000000021b907825 */ /* 0x008fc600078e029c */
[----:B------:R0:W3:Y:S04]  /*6f70*/  LDG.E.U16 R155, [R132.64] ;  /* 0x00000006849b7981 */ /* 0x0000e8000c1e1500 */
[----:B------:R1:W3:Y:S04]  /*6f80*/  LDG.E.U16 R156, [R134.64] ;  /* 0x00000006869c7981 */ /* 0x0002e8000c1e1500 */
[----:B------:R1:W3:Y:S01]  /*6f90*/  LDG.E.U16 R157, [R140.64] ;  /* 0x000000068c9d7981 */ /* 0x0002e2000c1e1500 */
[----:B0-----:R-:W-:-:S03]  /*6fa0*/  IMAD.WIDE R132, R27, 0x2, R172 ;  /* 0x000000021b847825 */ /* 0x001fc600078e02ac */
[----:B------:R-:W3:Y:S01]  /*6fb0*/  LDL.64 R172, [R1+0x408] ;  /* 0x0004080001ac7983 */ /* 0x000ee20000100a00 */
[----:B-1----:R-:W-:-:S03]  /*6fc0*/  IMAD.WIDE R134, R27, 0x2, R170 ;  /* 0x000000021b867825 */ /* 0x002fc600078e02aa */
[----:B------:R-:W3:Y:S01]  /*6fd0*/  LDL.64 R170, [R1+0x3c8] ;  /* 0x0003c80001aa7983 */ /* 0x000ee20000100a00 */
[----:B------:R-:W-:-:S03]  /*6fe0*/  IMAD.WIDE R140, R27, 0x2, R164 ;  /* 0x000000021b8c7825 */ /* 0x000fc600078e02a4 */
[----:B------:R0:W3:Y:S04]  /*6ff0*/  LDG.E.U16 R158, [R142.64] ;  /* 0x000000068e9e7981 */ /* 0x0000e8000c1e1500 */
[----:B------:R1:W3:Y:S01]  /*7000*/  LDG.E.U16 R159, [R144.64] ;  /* 0x00000006909f7981 */ /* 0x0002e2000c1e1500 */
[----:B0-----:R-:W-:-:S03]  /*7010*/  IMAD.WIDE R142, R27, 0x2, R162 ;  /* 0x000000021b8e7825 */ /* 0x001fc600078e02a2 */
[----:B------:R0:W3:Y:S01]  /*7020*/  LDG.E.U16 R162, [R140.64] ;  /* 0x000000068ca27981 */ /* 0x0000e2000c1e1500 */
[----:B-1----:R-:W-:-:S03]  /*7030*/  IMAD.WIDE R144, R27, 0x2, R160 ;  /* 0x000000021b907825 */ /* 0x002fc600078e02a0 */
[----:B------:R1:W3:Y:S04]  /*7040*/  LDG.E.U16 R161, [R134.64] ;  /* 0x0000000686a17981 */ /* 0x0002e8000c1e1500 */
[----:B------:R1:W3:Y:S01]  /*7050*/  LDG.E.U16 R160, [R132.64] ;  /* 0x0000000684a07981 */ /* 0x0002e2000c1e1500 */
[----:B0-----:R-:W-:-:S03]  /*7060*/  IMAD.WIDE R140, R27, 0x2, R188 ;  /* 0x000000021b8c7825 */ /* 0x001fc600078e02bc */
[----:B------:R-:W3:Y:S01]  /*7070*/  LDL.64 R188, [R1+0x478] ;  /* 0x0004780001bc7983 */ /* 0x000ee20000100a00 */
[----:B-1----:R-:W-:-:S03]  /*7080*/  IMAD.WIDE R134, R27, 0x2, R190 ;  /* 0x000000021b867825 */ /* 0x002fc600078e02be */
[----:B------:R-:W3:Y:S01]  /*7090*/  LDL.64 R190, [R1+0x4b8] ;  /* 0x0004b80001be7983 */ /* 0x000ee20000100a00 */
[----:B------:R-:W-:-:S03]  /*70a0*/  IMAD.WIDE R132, R27, 0x2, R192 ;  /* 0x000000021b847825 */ /* 0x000fc600078e02c0 */
[----:B------:R-:W3:Y:S04]  /*70b0*/  LDL.64 R192, [R1+0x438] ;  /* 0x0004380001c07983 */ /* 0x000ee80000100a00 */
[----:B------:R2:W3:Y:S04]  /*70c0*/  LDG.E.U16 R164, [R144.64] ;  /* 0x0000000690a47981 */ /* 0x0004e8000c1e1500 */
[----:B------:R0:W3:Y:S04]  /*70d0*/  LDG.E.U16 R165, [R132.64] ;  /* 0x0000000684a57981 */ /* 0x0000e8000c1e1500 */
[----:B------:R1:W3:Y:S01]  /*70e0*/  LDG.E.U16 R163, [R142.64] ;  /* 0x000000068ea37981 */ /* 0x0002e2000c1e1500 */
[----:B0-----:R-:W-:-:S03]  /*70f0*/  IMAD.WIDE R132, R27, 0x2, R182 ;  /* 0x000000021b847825 */ /* 0x001fc600078e02b6 */
[----:B------:R-:W3:Y:S01]  /*7100*/  LDL.64 R182, [R1+0x3f8] ;  /* 0x0003f80001b67983 */ /* 0x000ee20000100a00 */
[----:B--2---:R-:W-:-:S03]  /*7110*/  IMAD.WIDE R144, R27, 0x2, R166 ;  /* 0x000000021b907825 */ /* 0x004fc600078e02a6 */
[----:B------:R0:W2:Y:S04]  /*7120*/  LDG.E.U16 R166, [R134.64] ;  /* 0x0000000686a67981 */ /* 0x0000a8000c1e1500 */
[----:B------:R4:W2:Y:S01]  /*7130*/  LDG.E.U16 R167, [R140.64] ;  /* 0x000000068ca77981 */ /* 0x0008a2000c1e1500 */
[----:B0-----:R-:W-:-:S03]  /*7140*/  IMAD.WIDE R134, R27, 0x2, R180 ;  /* 0x000000021b867825 */ /* 0x001fc600078e02b4 */
[----:B------:R-:W2:Y:S01]  /*7150*/  LDL.64 R180, [R1+0x3b8] ;  /* 0x0003b80001b47983 */ /* 0x000ea20000100a00 */
[----:B----4-:R-:W-:-:S04]  /*7160*/  IMAD.WIDE R140, R27, 0x2, R174 ;  /* 0x000000021b8c7825 */ /* 0x010fc800078e02ae */
[C---:B-1----:R-:W-:Y:S02]  /*7170*/  IMAD.WIDE R142, R27.reuse, 0x2, R168 ;  /* 0x000000021b8e7825 */ /* 0x042fe400078e02a8 */
[----:B------:R0:W4:Y:S04]  /*7180*/  LDG.E.U16 R169, [R144.64] ;  /* 0x0000000690a97981 */ /* 0x000128000c1e1500 */
[----:B------:R3:W4:Y:S02]  /*7190*/  LDG.E.U16 R168, [R142.64] ;  /* 0x000000068ea87981 */ /* 0x000724000c1e1500 */
[C---:B---3--:R-:W-:Y:S02]  /*71a0*/  IMAD.WIDE R142, R27.reuse, 0x2, R172 ;  /* 0x000000021b8e7825 */ /* 0x048fe400078e02ac */
[----:B------:R1:W3:Y:S02]  /*71b0*/  LDG.E.U16 R172, [R140.64] ;  /* 0x000000068cac7981 */ /* 0x0002e4000c1e1500 */
[----:B0-----:R-:W-:-:S02]  /*71c0*/  IMAD.WIDE R144, R27, 0x2, R170 ;  /* 0x000000021b907825 */ /* 0x001fc400078e02aa */
[----:B------:R0:W3:Y:S04]  /*71d0*/  LDG.E.U16 R170, [R132.64] ;  /* 0x0000000684aa7981 */ /* 0x0000e8000c1e1500 */
[----:B------:R0:W3:Y:S01]  /*71e0*/  LDG.E.U16 R171, [R134.64] ;  /* 0x0000000686ab7981 */ /* 0x0000e2000c1e1500 */
[----:B-1----:R-:W-:-:S03]  /*71f0*/  IMAD.WIDE R140, R27, 0x2, R184 ;  /* 0x000000021b8c7825 */ /* 0x002fc600078e02b8 */
[----:B------:R-:W3:Y:S01]  /*7200*/  LDL.64 R184, [R1+0x468] ;  /* 0x0004680001b87983 */ /* 0x000ee20000100a00 */
[----:B0-----:R-:W-:-:S03]  /*7210*/  IMAD.WIDE R132, R27, 0x2, R194 ;  /* 0x000000021b847825 */ /* 0x001fc600078e02c2 */
[----:B------:R0:W4:Y:S01]  /*7220*/  LDG.E.U16 R174, [R144.64] ;  /* 0x0000000690ae7981 */ /* 0x000122000c1e1500 */
[----:B------:R-:W-:-:S03]  /*7230*/  IMAD.WIDE R134, R27, 0x2, R186 ;  /* 0x000000021b867825 */ /* 0x000fc600078e02ba */
[----:B------:R-:W4:Y:S04]  /*7240*/  LDL.64 R186, [R1+0x3b0] ;  /* 0x0003b00001ba7983 */ /* 0x000f280000100a00 */
[----:B------:R1:W4:Y:S01]  /*7250*/  LDG.E.U16 R175, [R132.64] ;  /* 0x0000000684af7981 */ /* 0x000322000c1e1500 */
[----:B0-----:R-:W-:-:S03]  /*7260*/  IMAD.WIDE R144, R27, 0x2, R176 ;  /* 0x000000021b907825 */ /* 0x001fc600078e02b0 */
[----:B------:R0:W4:Y:S04]  /*7270*/  LDG.E.U16 R176, [R134.64] ;  /* 0x0000000686b07981 */ /* 0x000128000c1e1500 */
[----:B------:R0:W4:Y:S01]  /*7280*/  LDG.E.U16 R177, [R140.64] ;  /* 0x000000068cb17981 */ /* 0x000122000c1e1500 */
[----:B-1----:R-:W-:-:S03]  /*7290*/  IMAD.WIDE R132, R27, 0x2, R190 ;  /* 0x000000021b847825 */ /* 0x002fc600078e02be */
[----:B------:R-:W4:Y:S01]  /*72a0*/  LDL.64 R190, [R1+0x3e8] ;  /* 0x0003e80001be7983 */ /* 0x000f220000100a00 */
[----:B0-----:R-:W-:-:S03]  /*72b0*/  IMAD.WIDE R134, R27, 0x2, R188 ;  /* 0x000000021b867825 */ /* 0x001fc600078e02bc */
[----:B------:R-:W4:Y:S01]  /*72c0*/  LDL.64 R188, [R1+0x3a8] ;  /* 0x0003a80001bc7983 */ /* 0x000f220000100a00 */
[----:B------:R-:W-:-:S03]  /*72d0*/  IMAD.WIDE R140, R27, 0x2, R192 ;  /* 0x000000021b8c7825 */ /* 0x000fc600078e02c0 */
[----:B------:R-:W4:Y:S04]  /*72e0*/  LDL.64 R192, [R1+0x460] ;  /* 0x0004600001c07983 */ /* 0x000f280000100a00 */
[----:B------:R-:W4:Y:S04]  /*72f0*/  LDL.64 R194, [R1+0x3a0] ;  /* 0x0003a00001c27983 */ /* 0x000f280000100a00 */
[----:B------:R0:W4:Y:S02]  /*7300*/  LDG.E.U16 R173, [R142.64] ;  /* 0x000000068ead7981 */ /* 0x000124000c1e1500 */
[----:B0-----:R-:W-:-:S02]  /*7310*/  IMAD.WIDE R142, R27, 0x2, R178 ;  /* 0x000000021b8e7825 */ /* 0x001fc400078e02b2 */
[----:B------:R2:W4:Y:S04]  /*7320*/  LDG.E.U16 R179, [R144.64] ;  /* 0x0000000690b37981 */ /* 0x000528000c1e1500 */
[----:B------:R0:W4:Y:S02]  /*7330*/  LDG.E.U16 R178, [R142.64] ;  /* 0x000000068eb27981 */ /* 0x000124000c1e1500 */
[C---:B0-----:R-:W-:Y:S02]  /*7340*/  IMAD.WIDE R142, R27.reuse, 0x2, R182 ;  /* 0x000000021b8e7825 */ /* 0x041fe400078e02b6 */
[----:B------:R0:W4:Y:S04]  /*7350*/  LDG.E.U16 R182, [R140.64] ;  /* 0x000000068cb67981 */ /* 0x000128000c1e1500 */
[----:B------:R3:W4:Y:S01]  /*7360*/  LDG.E.U16 R183, [R142.64] ;  /* 0x000000068eb77981 */ /* 0x000722000c1e1500 */
[----:B0-----:R-:W-:-:S03]  /*7370*/  IMAD.WIDE R140, R27, 0x2, R214 ;  /* 0x000000021b8c7825 */ /* 0x001fc600078e02d6 */
[----:B------:R-:W4:Y:S01]  /*7380*/  LDL.64 R214, [R1+0x1d8] ;  /* 0x0001d80001d67983 */ /* 0x000f220000100a00 */
[----:B--2---:R-:W-:-:S03]  /*7390*/  IMAD.WIDE R144, R27, 0x2, R180 ;  /* 0x000000021b907825 */ /* 0x004fc600078e02b4 */
[----:B------:R0:W2:Y:S04]  /*73a0*/  LDG.E.U16 R180, [R132.64] ;  /* 0x0000000684b47981 */ /* 0x0000a8000c1e1500 */
[----:B------:R1:W2:Y:S04]  /*73b0*/  LDG.E.U16 R181, [R134.64] ;  /* 0x0000000686b57981 */ /* 0x0002a8000c1e1500 */
[----:B------:R1:W2:Y:S01]  /*73c0*/  LDG.E.U16 R144, [R144.64] ;  /* 0x0000000690907981 */ /* 0x0002a2000c1e1500 */
[----:B0-----:R-:W-:-:S03]  /*73d0*/  IMAD.WIDE R132, R27, 0x2, R222 ;  /* 0x000000021b847825 */ /* 0x001fc600078e02de */
[----:B------:R-:W2:Y:S01]  /*73e0*/  LDL.64 R222, [R1+0x1f0] ;  /* 0x0001f00001de7983 */ /* 0x000ea20000100a00 */
[----:B-1----:R-:W-:-:S03]  /*73f0*/  IMAD.WIDE R134, R27, 0x2, R218 ;  /* 0x000000021b867825 */ /* 0x002fc600078e02da */
[----:B------:R-:W2:Y:S04]  /*7400*/  LDL.64 R218, [R1+0x1d0] ;  /* 0x0001d00001da7983 */ /* 0x000ea80000100a00 */
[----:B------:R0:W2:Y:S02]  /*7410*/  LDG.E.U16 R145, [R132.64] ;  /* 0x0000000684917981 */ /* 0x0000a4000c1e1500 */
[C---:B0-----:R-:W-:Y:S02]  /*7420*/  IMAD.WIDE R132, R27.reuse, 0x2, R210 ;  /* 0x000000021b847825 */ /* 0x041fe400078e02d2 */
[----:B------:R-:W2:Y:S02]  /*7430*/  LDL.64 R210, [R1+0x1b8] ;  /* 0x0001b80001d27983 */ /* 0x000ea40000100a00 */
[----:B---3--:R-:W-:-:S02]  /*7440*/  IMAD.WIDE R142, R27, 0x2, R184 ;  /* 0x000000021b8e7825 */ /* 0x008fc400078e02b8 */
[----:B------:R0:W3:Y:S04]  /*7450*/  LDG.E.U16 R184, [R134.64] ;  /* 0x0000000686b87981 */ /* 0x0000e8000c1e1500 */
[----:B------:R4:W2:Y:S04]  /*7460*/  LDG.E.U16 R185, [R140.64] ;  /* 0x000000068cb97981 */ /* 0x0008a8000c1e1500 */
[----:B------:R1:W2:Y:S01]  /*7470*/  LDG.E.U16 R142, [R142.64] ;  /* 0x000000068e8e7981 */ /* 0x0002a2000c1e1500 */
[----:B0-----:R-:W-:-:S03]  /*7480*/  IMAD.WIDE R134, R27, 0x2, R206 ;  /* 0x000000021b867825 */ /* 0x001fc600078e02ce */
[----:B------:R-:W2:Y:S01]  /*7490*/  LDL.64 R206, [R1+0x1b0] ;  /* 0x0001b00001ce7983 */ /* 0x000ea20000100a00 */
[----:B----4-:R-:W-:-:S03]  /*74a0*/  IMAD.WIDE R140, R27, 0x2, R186 ;  /* 0x000000021b8c7825 */ /* 0x010fc600078e02ba */
[----:B------:R0:W4:Y:S04]  /*74b0*/  LDG.E.U16 R186, [R134.64] ;  /* 0x0000000686ba7981 */ /* 0x000128000c1e1500 */
[----:B-1----:R1:W2:Y:S04]  /*74c0*/  LDG.E.U16 R143, [R132.64] ;  /* 0x00000006848f7981 */ /* 0x0022a8000c1e1500 */
[----:B------:R1:W2:Y:S01]  /*74d0*/  LDG.E.U16 R187, [R140.64] ;  /* 0x000000068cbb7981 */ /* 0x0002a2000c1e1500 */
[----:B0-----:R-:W-:-:S04]  /*74e0*/  IMAD.WIDE R134, R27, 0x2, R190 ;  /* 0x000000021b867825 */ /* 0x001fc800078e02be */
[----:B-1----:R-:W-:-:S04]  /*74f0*/  IMAD.WIDE R132, R27, 0x2, R204 ;  /* 0x000000021b847825 */ /* 0x002fc800078e02cc */
[C---:B------:R-:W-:Y:S02]  /*7500*/  IMAD.WIDE R140, R27.reuse, 0x2, R188 ;  /* 0x000000021b8c7825 */ /* 0x040fe400078e02bc */
[----:B------:R0:W2:Y:S04]  /*7510*/  LDG.E.U16 R188, [R132.64] ;  /* 0x0000000684bc7981 */ /* 0x0000a8000c1e1500 */
[----:B------:R1:W2:Y:S04]  /*7520*/  LDG.E.U16 R189, [R134.64] ;  /* 0x0000000686bd7981 */ /* 0x0002a8000c1e1500 */
[----:B------:R1:W2:Y:S01]  /*7530*/  LDG.E.U16 R190, [R140.64] ;  /* 0x000000068cbe7981 */ /* 0x0002a2000c1e1500 */
[----:B0-----:R-:W-:-:S04]  /*7540*/  IMAD.WIDE R132, R27, 0x2, R202 ;  /* 0x000000021b847825 */ /* 0x001fc800078e02ca */
[C---:B-1----:R-:W-:Y:S01]  /*7550*/  IMAD.WIDE R134, R27.reuse, 0x2, R200 ;  /* 0x000000021b867825 */ /* 0x042fe200078e02c8 */
[----:B------:R0:W2:Y:S03]  /*7560*/  LDG.E.U16 R191, [R132.64] ;  /* 0x0000000684bf7981 */ /* 0x0000a6000c1e1500 */
[C---:B------:R-:W-:Y:S02]  /*7570*/  IMAD.WIDE R140, R27.reuse, 0x2, R192 ;  /* 0x000000021b8c7825 */ /* 0x040fe400078e02c0 */
[----:B------:R1:W2:Y:S04]  /*7580*/  LDG.E.U16 R192, [R134.64] ;  /* 0x0000000686c07981 */ /* 0x0002a8000c1e1500 */
[----:B------:R1:W2:Y:S01]  /*7590*/  LDG.E.U16 R193, [R140.64] ;  /* 0x000000068cc17981 */ /* 0x0002a2000c1e1500 */
[----:B0-----:R-:W-:-:S04]  /*75a0*/  IMAD.WIDE R132, R27, 0x2, R198 ;  /* 0x000000021b847825 */ /* 0x001fc800078e02c6 */
[C---:B-1----:R-:W-:Y:S02]  /*75b0*/  IMAD.WIDE R134, R27.reuse, 0x2, R196 ;  /* 0x000000021b867825 */ /* 0x042fe400078e02c4 */
[----:B------:R-:W2:Y:S02]  /*75c0*/  LDG.E.U16 R132, [R132.64] ;  /* 0x0000000684847981 */ /* 0x000ea4000c1e1500 */
[----:B------:R-:W-:Y:S02]  /*75d0*/  IMAD.WIDE R140, R27, 0x2, R194 ;  /* 0x000000021b8c7825 */ /* 0x000fe400078e02c2 */
[----:B------:R-:W2:Y:S04]  /*75e0*/  LDG.E.U16 R134, [R134.64] ;  /* 0x0000000686867981 */ /* 0x000ea8000c1e1500 */
[----:B------:R-:W2:Y:S04]  /*75f0*/  LDG.E.U16 R140, [R140.64] ;  /* 0x000000068c8c7981 */ /* 0x000ea8000c1e1500 */
[----:B------:R-:W-:Y:S01]  /*7600*/  BAR.SYNC.DEFER_BLOCKING 0x0 ;  /* 0x0000000000007b1d */ /* 0x000fe20000010000 */
[----:B------:R-:W-:-:S02]  /*7610*/  LOP3.LUT R194, R26, 0x10, RZ, 0x3c, !PT ;  /* 0x000000101ac27812 */ /* 0x000fc400078e3cff */
[----:B------:R-:W-:-:S03]  /*7620*/  LOP3.LUT R195, R26, 0x20, RZ, 0x3c, !PT ;  /* 0x000000201ac37812 */ /* 0x000fc600078e3cff */
[----:B------:R-:W-:Y:S04]  /*7630*/  STS.U16 [R26], R0 ;  /* 0x000000001a007388 */ /* 0x000fe80000000400 */
        /* <DEDUP_REMOVED lines=56> */
[----:B------:R-:W-:-:S03]  /*79c0*/  LOP3.LUT R0, R26, 0x40, RZ, 0x3c, !PT ;  /* 0x000000401a007812 */ /* 0x000fc600078e3cff */
        /* <DEDUP_REMOVED lines=20> */
[----:B--2---:R-:W-:Y:S04]  /*7b10*/  STS.U16 [R0+0x5c00], R180 ;  /* 0x005c00b400007388 */ /* 0x004fe80000000400 */
        /* <DEDUP_REMOVED lines=19> */
[----:B----4-:R-:W-:Y:S04]  /*7c50*/  STS.U16 [R2+0x7500], R186 ;  /* 0x007500ba02007388 */ /* 0x010fe80000000400 */
        /* <DEDUP_REMOVED lines=12> */
[----:B---3--:R-:W-:Y:S04]  /*7d20*/  STS.U16 [R0+0x5e00], R184 ;  /* 0x005e00b800007388 */ /* 0x008fe80000000400 */
        /* <DEDUP_REMOVED lines=20> */
[----:B------:R-:W-:Y:S01]  /*7e70*/  BAR.SYNC.DEFER_BLOCKING 0x0 ;  /* 0x0000000000007b1d */ /* 0x000fe20000010000 */
[----:B0-----:R-:W-:-:S05]  /*7e80*/  LOP3.LUT R0, R12, 0x20, RZ, 0x3c, !PT ;  /* 0x000000200c007812 */ /* 0x001fca00078e3cff */
[----:B------:R-:W-:Y:S04]  /*7e90*/  LDSM.16.MT88.4 R152, [R12+0x8000] ;  /* 0x008000000c98783b */ /* 0x000fe80000004200 */
[----:B------:R-:W0:Y:S04]  /*7ea0*/  LDSM.16.M88.4 R124, [R13+0x2000] ;  /* 0x002000000d7c783b */ /* 0x000e280000000200 */
[----:B------:R-:W1:Y:S04]  /*7eb0*/  LDSM.16.M88.4 R116, [R13] ;  /* 0x000000000d74783b */ /* 0x000e680000000200 */
[----:B------:R-:W2:Y:S04]  /*7ec0*/  LDSM.16.M88.4 R92, [R13+0x4000] ;  /* 0x004000000d5c783b */ /* 0x000ea80000000200 */
[----:B------:R-:W3:Y:S04]  /*7ed0*/  LDSM.16.M88.4 R132, [R13+0x6000] ;  /* 0x006000000d84783b */ /* 0x000ee80000000200 */
[----:B------:R-:W4:Y:S04]  /*7ee0*/  LDSM.16.MT88.4 R96, [R0+0x8000] ;  /* 0x008000000060783b */ /* 0x000f280000004200 */
[----:B------:R-:W3:Y:S04]  /*7ef0*/  LDSM.16.MT88.4 R112, [R12+0x8400] ;  /* 0x008400000c70783b */ /* 0x000ee80000004200 */
[----:B------:R-:W3:Y:S01]  /*7f00*/  LDSM.16.MT88.4 R140, [R0+0x8400] ;  /* 0x00840000008c783b */ /* 0x000ee20000004200 */
[----:B------:R-:W-:-:S03]  /*7f10*/  LOP3.LUT R2, R13, 0x40, RZ, 0x3c, !PT ;  /* 0x000000400d027812 */ /* 0x000fc600078e3cff */
[----:B------:R-:W-:Y:S04]  /*7f20*/  LDSM.16.MT88.4 R128, [R12+0x8800] ;  /* 0x008800000c80783b */ /* 0x000fe80000004200 */
[----:B------:R-:W4:Y:S04]  /*7f30*/  LDSM.16.M88.4 R36, [R2+0x2000] ;  /* 0x002000000224783b */ /* 0x000f280000000200 */
[----:B------:R-:W4:Y:S01]  /*7f40*/  LDSM.16.M88.4 R32, [R2] ;  /* 0x000000000220783b */ /* 0x000f220000000200 */
[C---:B0-----:R-:W-:Y:S03]  /*7f50*/  HMMA.16816.F32.BF16 R104, R152.reuse, R124, RZ ;  /* 0x0000007c9868723c */ /* 0x041fe600000418ff */
[----:B------:R-:W0:Y:S04]  /*7f60*/  LDSM.16.M88.4 R40, [R2+0x4000] ;  /* 0x004000000228783b */ /* 0x000e280000000200 */
[----:B------:R-:W0:Y:S01]  /*7f70*/  LDSM.16.M88.4 R48, [R2+0x6000] ;  /* 0x006000000230783b */ /* 0x000e220000000200 */
[C---:B-1----:R-:W-:Y:S03]  /*7f80*/  HMMA.16816.F32.BF16 R100, R152.reuse, R116, RZ ;  /* 0x000000749864723c */ /* 0x042fe600000418ff */
[----:B------:R-:W1:Y:S04]  /*7f90*/  LDSM.16.MT88.4 R52, [R0+0x8800] ;  /* 0x008800000034783b */ /* 0x000e680000004200 */
[----:B------:R-:W-:Y:S01]  /*7fa0*/  LDSM.16.MT88.4 R156, [R0+0x9000] ;  /* 0x00900000009c783b */ /* 0x000fe20000004200 */
[C---:B--2---:R-:W-:Y:S08]  /*7fb0*/  HMMA.16816.F32.BF16 R108, R152.reuse, R92, RZ ;  /* 0x0000005c986c723c */ /* 0x044ff000000418ff */
[----:B---3--:R-:W-:Y:S08]  /*7fc0*/  HMMA.16816.F32.BF16 R152, R152, R132, RZ ;  /* 0x000000849898723c */ /* 0x008ff000000418ff */
[C---:B----4-:R-:W-:Y:S08]  /*7fd0*/  HMMA.16816.F32.BF16 R148, R96.reuse, R116, RZ ;  /* 0x000000746094723c */ /* 0x050ff000000418ff */
[C---:B------:R-:W-:Y:S08]  /*7fe0*/  HMMA.16816.F32.BF16 R88, R96.reuse, R124, RZ ;  /* 0x0000007c6058723c */ /* 0x040ff000000418ff */
[C---:B------:R-:W-:Y:S08]  /*7ff0*/  HMMA.16816.F32.BF16 R144, R96.reuse, R92, RZ ;  /* 0x0000005c6090723c */ /* 0x040ff000000418ff */
[----:B------:R-:W-:Y:S08]  /*8000*/  HMMA.16816.F32.BF16 R96, R96, R132, RZ ;  /* 0x000000846060723c */ /* 0x000ff000000418ff */
[C---:B------:R-:W-:Y:S08]  /*8010*/  HMMA.16816.F32.BF16 R104, R112.reuse, R126, R104 ;  /* 0x0000007e7068723c */ /* 0x040ff00000041868 */
[C---:B------:R-:W-:Y:S08]  /*8020*/  HMMA.16816.F32.BF16 R100, R112.reuse, R118, R100 ;  /* 0x000000767064723c */ /* 0x040ff00000041864 */
[C---:B------:R-:W-:Y:S08]  /*8030*/  HMMA.16816.F32.BF16 R108, R112.reuse, R94, R108 ;  /* 0x0000005e706c723c */ /* 0x040ff0000004186c */
[----:B------:R-:W-:Y:S01]  /*8040*/  HMMA.16816.F32.BF16 R112, R112, R134, R152 ;  /* 0x000000867070723c */ /* 0x000fe20000041898 */
[----:B------:R-:W-:Y:S07]  /*8050*/  LDSM.16.M88.4 R152, [R13+0x6080] ;  /* 0x006080000d98783b */ /* 0x000fee0000000200 */
[C---:B------:R-:W-:Y:S01]  /*8060*/  HMMA.16816.F32.BF16 R116, R140.reuse, R118, R148 ;  /* 0x000000768c74723c */ /* 0x040fe20000041894 */
[----:B------:R-:W-:Y:S07]  /*8070*/  LDSM.16.M88.4 R148, [R13+0x4080] ;  /* 0x004080000d94783b */ /* 0x000fee0000000200 */
[C---:B------:R-:W-:Y:S01]  /*8080*/  HMMA.16816.F32.BF16 R124, R140.reuse, R126, R88 ;  /* 0x0000007e8c7c723c */ /* 0x040fe20000041858 */
[----:B------:R-:W2:Y:S07]  /*8090*/  LDSM.16.MT88.4 R88, [R12+0x8c00] ;  /* 0x008c00000c58783b */ /* 0x000eae0000004200 */
[C---:B------:R-:W-:Y:S01]  /*80a0*/  HMMA.16816.F32.BF16 R144, R140.reuse, R94, R144 ;  /* 0x0000005e8c90723c */ /* 0x040fe20000041890 */
[----:B------:R-:W3:Y:S07]  /*80b0*/  LDSM.16.MT88.4 R92, [R0+0x8c00] ;  /* 0x008c0000005c783b */ /* 0x000eee0000004200 */
[----:B------:R-:W-:Y:S01]  /*80c0*/  HMMA.16816.F32.BF16 R96, R140, R134, R96 ;  /* 0x000000868c60723c */ /* 0x000fe20000041860 */
[----:B------:R-:W-:Y:S04]  /*80d0*/  LDSM.16.M88.4 R140, [R13+0x2080] ;  /* 0x002080000d8c783b */ /* 0x000fe80000000200 */
[----:B------:R-:W-:Y:S03]  /*80e0*/  LDSM.16.M88.4 R132, [R13+0x80] ;  /* 0x000080000d84783b */ /* 0x000fe60000000200 */
[C---:B------:R-:W-:Y:S08]  /*80f0*/  HMMA.16816.F32.BF16 R104, R128.reuse, R36, R104 ;  /* 0x000000248068723c */ /* 0x040ff00000041868 */
[C---:B------:R-:W-:Y:S08]  /*8100*/  HMMA.16816.F32.BF16 R100, R128.reuse, R32, R100 ;  /* 0x000000208064723c */ /* 0x040ff00000041864 */
[C---:B0-----:R-:W-:Y:S08]  /*8110*/  HMMA.16816.F32.BF16 R108, R128.reuse, R40, R108 ;  /* 0x00000028806c723c */ /* 0x041ff0000004186c */
[----:B------:R-:W-:Y:S01]  /*8120*/  HMMA.16816.F32.BF16 R112, R128, R48, R112 ;  /* 0x000000308070723c */ /* 0x000fe20000041870 */
[----:B------:R-:W0:Y:S07]  /*8130*/  LDSM.16.MT88.4 R128, [R12+0x9000] ;  /* 0x009000000c80783b */ /* 0x000e2e0000004200 */
[C---:B-1----:R-:W-:Y:S08]  /*8140*/  HMMA.16816.F32.BF16 R116, R52.reuse, R32, R116 ;  /* 0x000000203474723c */ /* 0x042ff00000041874 */
[C---:B------:R-:W-:Y:S08]  /*8150*/  HMMA.16816.F32.BF16 R124, R52.reuse, R36, R124 ;  /* 0x00000024347c723c */ /* 0x040ff0000004187c */
[C---:B------:R-:W-:Y:S08]  /*8160*/  HMMA.16816.F32.BF16 R144, R52.reuse, R40, R144 ;  /* 0x000000283490723c */ /* 0x040ff00000041890 */
[----:B------:R-:W-:Y:S01]  /*8170*/  HMMA.16816.F32.BF16 R96, R52, R48, R96 ;  /* 0x000000303460723c */ /* 0x000fe20000041860 */
[----:B------:R-:W-:Y:S07]  /*8180*/  LDSM.16.MT88.4 R52, [R0+0x9800] ;  /* 0x009800000034783b */ /* 0x000fee0000004200 */
[C---:B--2---:R-:W-:Y:S08]  /*8190*/  HMMA.16816.F32.BF16 R104, R88.reuse, R38, R104 ;  /* 0x000000265868723c */ /* 0x044ff00000041868 */
[-C--:B------:R-:W-:Y:S08]  /*81a0*/  HMMA.16816.F32.BF16 R100, R88, R34.reuse, R100 ;  /* 0x000000225864723c */ /* 0x080ff00000041864 */
[C---:B---3--:R-:W-:Y:S01]  /*81b0*/  HMMA.16816.F32.BF16 R116, R92.reuse, R34, R116 ;  /* 0x000000225c74723c */ /* 0x048fe20000041874 */
[----:B------:R-:W1:Y:S07]  /*81c0*/  LDSM.16.MT88.4 R32, [R12+0x9400] ;  /* 0x009400000c20783b */ /* 0x000e6e0000004200 */
[----:B------:R-:W-:Y:S01]  /*81d0*/  HMMA.16816.F32.BF16 R124, R92, R38, R124 ;  /* 0x000000265c7c723c */ /* 0x000fe2000004187c */
[----:B------:R-:W2:Y:S07]  /*81e0*/  LDSM.16.MT88.4 R36, [R0+0x9400] ;  /* 0x009400000024783b */ /* 0x000eae0000004200 */
[C---:B------:R-:W-:Y:S08]  /*81f0*/  HMMA.16816.F32.BF16 R108, R88.reuse, R42, R108 ;  /* 0x0000002a586c723c */ /* 0x040ff0000004186c */
[----:B------:R-:W-:Y:S01]  /*8200*/  HMMA.16816.F32.BF16 R112, R88, R50, R112 ;  /* 0x000000325870723c */ /* 0x000fe20000041870 */
[----:B------:R-:W-:Y:S07]  /*8210*/  LDSM.16.M88.4 R88, [R2+0x6080] ;  /* 0x006080000258783b */ /* 0x000fee0000000200 */
[C---:B------:R-:W-:Y:S01]  /*8220*/  HMMA.16816.F32.BF16 R144, R92.reuse, R42, R144 ;  /* 0x0000002a5c90723c */ /* 0x040fe20000041890 */
[----:B------:R-:W-:Y:S07]  /*8230*/  LDSM.16.MT88.4 R40, [R12+0x9800] ;  /* 0x009800000c28783b */ /* 0x000fee0000004200 */
[----:B------:R-:W-:Y:S01]  /*8240*/  HMMA.16816.F32.BF16 R96, R92, R50, R96 ;  /* 0x000000325c60723c */ /* 0x000fe20000041860 */
[----:B------:R-:W3:Y:S04]  /*8250*/  LDSM.16.M88.4 R48, [R2+0x2080] ;  /* 0x002080000230783b */ /* 0x000ee80000000200 */
[----:B------:R-:W-:Y:S03]  /*8260*/  LDSM.16.MT88.4 R92, [R12+0x9c00] ;  /* 0x009c00000c5c783b */ /* 0x000fe60000004200 */
[-C--:B0-----:R-:W-:Y:S08]  /*8270*/  HMMA.16816.F32.BF16 R104, R128, R140.reuse, R104 ;  /* 0x0000008c8068723c */ /* 0x081ff00000041868 */
[----:B------:R-:W-:Y:S08]  /*8280*/  HMMA.16816.F32.BF16 R124, R156, R140, R124 ;  /* 0x0000008c9c7c723c */ /* 0x000ff0000004187c */
[C---:B------:R-:W-:Y:S08]  /*8290*/  HMMA.16816.F32.BF16 R108, R128.reuse, R148, R108 ;  /* 0x00000094806c723c */ /* 0x040ff0000004186c */
[C---:B------:R-:W-:Y:S08]  /*82a0*/  HMMA.16816.F32.BF16 R100, R128.reuse, R132, R100 ;  /* 0x000000848064723c */ /* 0x040ff00000041864 */
[----:B------:R-:W-:Y:S01]  /*82b0*/  HMMA.16816.F32.BF16 R112, R128, R152, R112 ;  /* 0x000000988070723c */ /* 0x000fe20000041870 */
[----:B------:R-:W0:Y:S07]  /*82c0*/  LDSM.16.M88.4 R128, [R2+0x4080] ;  /* 0x004080000280783b */ /* 0x000e2e0000000200 */
[C---:B------:R-:W-:Y:S01]  /*82d0*/  HMMA.16816.F32.BF16 R144, R156.reuse, R148, R144 ;  /* 0x000000949c90723c */ /* 0x040fe20000041890 */
[----:B------:R-:W2:Y:S04]  /*82e0*/  S2R R195, SR_TID.X ;  /* 0x0000000000c37919 */ /* 0x000ea80000002100 */
[----:B------:R-:W4:Y:S03]  /*82f0*/  LDL.64 R148, [R1+0x1c8] ;  /* 0x0001c80001947983 */ /* 0x000f260000100a00 */
[----:B------:R-:W-:Y:S08]  /*8300*/  HMMA.16816.F32.BF16 R96, R156, R152, R96 ;  /* 0x000000989c60723c */ /* 0x000ff00000041860 */
[----:B-1----:R-:W-:Y:S08]  /*8310*/  HMMA.16816.F32.BF16 R104, R32, R142, R104 ;  /* 0x0000008e2068723c */ /* 0x002ff00000041868 */
[----:B------:R-:W-:Y:S08]  /*8320*/  HMMA.16816.F32.BF16 R116, R156, R132, R116 ;  /* 0x000000849c74723c */ /* 0x000ff00000041874 */
[----:B--2---:R-:W-:Y:S01]  /*8330*/  HMMA.16816.F32.BF16 R124, R36, R142, R124 ;  /* 0x0000008e247c723c */ /* 0x004fe2000004187c */
[----:B------:R-:W1:Y:S07]  /*8340*/  LDSM.16.M88.4 R140, [R2+0x80] ;  /* 0x00008000028c783b */ /* 0x000e6e0000000200 */
[C---:B------:R-:W-:Y:S08]  /*8350*/  HMMA.16816.F32.BF16 R108, R32.reuse, R150, R108 ;  /* 0x00000096206c723c */ /* 0x040ff0000004186c */
[C---:B------:R-:W-:Y:S08]  /*8360*/  HMMA.16816.F32.BF16 R100, R32.reuse, R134, R100 ;  /* 0x000000862064723c */ /* 0x040ff00000041864 */
[----:B------:R-:W-:Y:S01]  /*8370*/  HMMA.16816.F32.BF16 R112, R32, R154, R112 ;  /* 0x0000009a2070723c */ /* 0x000fe20000041870 */
[----:B------:R2:W0:Y:S07]  /*8380*/  LDSM.16.MT88.4 R32, [R0+0x9c00] ;  /* 0x009c00000020783b */ /* 0x00042e0000004200 */
[C---:B------:R-:W-:Y:S08]  /*8390*/  HMMA.16816.F32.BF16 R144, R36.reuse, R150, R144 ;  /* 0x000000962490723c */ /* 0x040ff00000041890 */
[----:B------:R-:W-:Y:S08]  /*83a0*/  HMMA.16816.F32.BF16 R96, R36, R154, R96 ;  /* 0x0000009a2460723c */ /* 0x000ff00000041860 */
[----:B---3--:R-:W-:Y:S08]  /*83b0*/  HMMA.16816.F32.BF16 R104, R40, R48, R104 ;  /* 0x000000302868723c */ /* 0x008ff00000041868 */
[----:B------:R-:W-:Y:S08]  /*83c0*/  HMMA.16816.F32.BF16 R116, R36, R134, R116 ;  /* 0x000000862474723c */ /* 0x000ff00000041874 */
[----:B------:R-:W-:Y:S08]  /*83d0*/  HMMA.16816.F32.BF16 R124, R52, R48, R124 ;  /* 0x00000030347c723c */ /* 0x000ff0000004187c */
[-C--:B0-----:R-:W-:Y:S08]  /*83e0*/  HMMA.16816.F32.BF16 R108, R40, R128.reuse, R108 ;  /* 0x00000080286c723c */ /* 0x081ff0000004186c */
[----:B------:R-:W-:Y:S01]  /*83f0*/  HMMA.16816.F32.BF16 R144, R52, R128, R144 ;  /* 0x000000803490723c */ /* 0x000fe20000041890 */
[----:B--2---:R-:W-:-:S07]  /*8400*/  IMAD.SHL.U32 R0, R195, 0x2, RZ ;  /* 0x00000002c3007824 */ /* 0x004fce00078e00ff */
[-C--:B------:R-:W-:Y:S08]  /*8410*/  HMMA.16816.F32.BF16 R112, R40, R88.reuse, R112 ;  /* 0x000000582870723c */ /* 0x080ff00000041870 */
[----:B------:R-:W-:Y:S01]  /*8420*/  HMMA.16816.F32.BF16 R96, R52, R88, R96 ;  /* 0x000000583460723c */ /* 0x000fe20000041860 */
[----:B------:R-:W-:-:S07]  /*8430*/  LOP3.LUT R194, R195, 0x60, RZ, 0xc0, !PT ;  /* 0x00000060c3c27812 */ /* 0x000fce00078ec0ff */
[----:B-1----:R-:W-:Y:S01]  /*8440*/  HMMA.16816.F32.BF16 R100, R40, R140, R100 ;  /* 0x0000008c2864723c */ /* 0x002fe20000041864 */
[----:B------:R-:W-:-:S07]  /*8450*/  LOP3.LUT R0, R0, 0x6, RZ, 0xc0, !PT ;  /* 0x0000000600007812 */ /* 0x000fce00078ec0ff */
[----:B------:R-:W-:Y:S01]  /*8460*/  HMMA.16816.F32.BF16 R104, R92, R50, R104 ;  /* 0x000000325c68723c */ /* 0x000fe20000041868 */
[----:B------:R-:W-:-:S07]  /*8470*/  LEA.HI R0, R194, R0, RZ, 0x1e ;  /* 0x00000000c2007211 */ /* 0x000fce00078ff0ff */
[----:B------:R-:W-:Y:S08]  /*8480*/  HMMA.16816.F32.BF16 R116, R52, R140, R116 ;  /* 0x0000008c3474723c */ /* 0x000ff00000041874 */
[----:B------:R-:W-:Y:S01]  /*8490*/  HMMA.16816.F32.BF16 R124, R32, R50, R124 ;  /* 0x00000032207c723c */ /* 0x000fe2000004187c */
[----:B------:R-:W-:-:S07]  /*84a0*/  IADD3 R0, R0, UR4, RZ ;  /* 0x0000000400007c10 */ /* 0x000fce000fffe0ff */
[----:B------:R-:W-:Y:S01]  /*84b0*/  HMMA.16816.F32.BF16 R108, R92, R130, R108 ;  /* 0x000000825c6c723c */ /* 0x000fe2000004186c */
[----:B------:R-:W-:-:S07]  /*84c0*/  IADD3 R2, R0, 0x20, RZ ;  /* 0x0000002000027810 */ /* 0x000fce0007ffe0ff */
[----:B------:R-:W-:Y:S01]  /*84d0*/  HMMA.16816.F32.BF16 R144, R32, R130, R144 ;  /* 0x000000822090723c */ /* 0x000fe20000041890 */
[-C--:B------:R-:W-:Y:S01]  /*84e0*/  ISETP.GE.AND P6, PT, R15, R2.reuse, PT ;  /* 0x000000020f00720c */ /* 0x080fe20003fc6270 */
[----:B------:R-:W-:Y:S01]  /*84f0*/  FMUL R3, R106, c[0x0][0x188] ;  /* 0x000062006a037a20 */ /* 0x000fe20000400000 */
[-C--:B-----5:R-:W-:Y:S02]  /*8500*/  ISETP.GE.AND P1, PT, R16, R2.reuse, PT ;  /* 0x000000021000720c */ /* 0x0a0fe40003f26270 */
[-C--:B------:R-:W-:Y:S02]  /*8510*/  ISETP.GE.AND P2, PT, R17, R2.reuse, PT ;  /* 0x000000021100720c */ /* 0x080fe40003f46270 */
[----:B------:R-:W-:Y:S01]  /*8520*/  ISETP.GE.AND P3, PT, R18, R2, PT ;  /* 0x000000021200720c */ /* 0x000fe20003f66270 */
[----:B------:R-:W-:Y:S01]  /*8530*/  HMMA.16816.F32.BF16 R112, R92, R90, R112 ;  /* 0x0000005a5c70723c */ /* 0x000fe20000041870 */
[----:B------:R-:W-:Y:S01]  /*8540*/  FMUL R2, R104, c[0x0][0x188] ;  /* 0x0000620068027a20 */ /* 0x000fe20000400000 */
[----:B------:R-:W-:-:S06]  /*8550*/  IADD3 R4, R0, 0x21, RZ ;  /* 0x0000002100047810 */ /* 0x000fcc0007ffe0ff */
[----:B------:R-:W-:Y:S01]  /*8560*/  HMMA.16816.F32.BF16 R96, R32, R90, R96 ;  /* 0x0000005a2060723c */ /* 0x000fe20000041860 */
[----:B------:R-:W-:Y:S02]  /*8570*/  FSEL R2, R2, -INF , P6 ;  /* 0xff80000002027808 */ /* 0x000fe40003000000 */
[----:B------:R-:W-:-:S05]  /*8580*/  FSEL R3, R3, -INF , P1 ;  /* 0xff80000003037808 */ /* 0x000fca0000800000 */
[----:B------:R-:W-:Y:S01]  /*8590*/  HMMA.16816.F32.BF16 R100, R92, R142, R100 ;  /* 0x0000008e5c64723c */ /* 0x000fe20000041864 */
[-C--:B------:R-:W-:Y:S01]  /*85a0*/  ISETP.GE.AND P4, PT, R15, R4.reuse, PT ;  /* 0x000000040f00720c */ /* 0x080fe20003f86270 */
[----:B------:R-:W-:Y:S01]  /*85b0*/  FMUL R7, R105, c[0x0][0x188] ;  /* 0x0000620069077a20 */ /* 0x000fe20000400000 */
[-C--:B------:R-:W-:Y:S01]  /*85c0*/  ISETP.GE.AND P5, PT, R16, R4.reuse, PT ;  /* 0x000000041000720c */ /* 0x080fe20003fa6270 */
[----:B------:R-:W-:Y:S01]  /*85d0*/  FMUL R31, R126, c[0x0][0x188] ;  /* 0x000062007e1f7a20 */ /* 0x000fe20000400000 */
[----:B------:R-:W-:-:S03]  /*85e0*/  ISETP.GE.AND P6, PT, R17, R4, PT ;  /* 0x000000041100720c */ /* 0x000fc60003fc6270 */
[----:B------:R-:W-:Y:S01]  /*85f0*/  HMMA.16816.F32.BF16 R116, R32, R142, R116 ;  /* 0x0000008e2074723c */ /* 0x000fe20000041874 */
[----:B------:R-:W-:Y:S01]  /*8600*/  ISETP.GE.AND P1, PT, R18, R4, PT ;  /* 0x000000041200720c */ /* 0x000fe20003f26270 */
[----:B------:R-:W-:Y:S02]  /*8610*/  FMUL R4, R124, c[0x0][0x188] ;  /* 0x000062007c047a20 */ /* 0x000fe40000400000 */
[----:B------:R-:W-:Y:S01]  /*8620*/  FMUL R36, R107, c[0x0][0x188] ;  /* 0x000062006b247a20 */ /* 0x000fe20000400000 */
[----:B------:R-:W-:Y:S01]  /*8630*/  IADD3 R30, R0, 0x40, RZ ;  /* 0x00000040001e7810 */ /* 0x000fe20007ffe0ff */
[----:B------:R-:W-:Y:S01]  /*8640*/  FMUL R39, R125, c[0x0][0x188] ;  /* 0x000062007d277a20 */ /* 0x000fe20000400000 */
[----:B------:R-:W-:Y:S01]  /*8650*/  FSEL R4, R4, -INF , P2 ;  /* 0xff80000004047808 */ /* 0x000fe20001000000 */
[----:B------:R-:W-:Y:S01]  /*8660*/  FMUL R38, R127, c[0x0][0x188] ;  /* 0x000062007f267a20 */ /* 0x000fe20000400000 */
[----:B------:R-:W-:Y:S01]  /*8670*/  FSEL R31, R31, -INF , P3 ;  /* 0xff8000001f1f7808 */ /* 0x000fe20001800000 */
[----:B------:R-:W-:Y:S01]  /*8680*/  FMUL R37, R108, c[0x0][0x188] ;  /* 0x000062006c257a20 */ /* 0x000fe20000400000 */
[----:B------:R-:W-:Y:S01]  /*8690*/  FSEL R7, R7, -INF , P4 ;  /* 0xff80000007077808 */ /* 0x000fe20002000000 */
[----:B------:R-:W-:Y:S01]  /*86a0*/  FMUL R41, R110, c[0x0][0x188] ;  /* 0x000062006e297a20 */ /* 0x000fe20000400000 */
[----:B------:R-:W-:Y:S01]  /*86b0*/  FSEL R36, R36, -INF , P5 ;  /* 0xff80000024247808 */ /* 0x000fe20002800000 */
[----:B------:R-:W-:Y:S01]  /*86c0*/  FMUL R47, R144, c[0x0][0x188] ;  /* 0x00006200902f7a20 */ /* 0x000fe20000400000 */
[-C--:B------:R-:W-:Y:S01]  /*86d0*/  ISETP.GE.AND P2, PT, R15, R30.reuse, PT ;  /* 0x0000001e0f00720c */ /* 0x080fe20003f46270 */
[----:B------:R-:W-:Y:S01]  /*86e0*/  FMUL R40, R146, c[0x0][0x188] ;  /* 0x0000620092287a20 */ /* 0x000fe20000400000 */
[-C--:B------:R-:W-:Y:S01]  /*86f0*/  ISETP.GE.AND P3, PT, R16, R30.reuse, PT ;  /* 0x0000001e1000720c */ /* 0x080fe20003f66270 */
[----:B------:R-:W-:Y:S01]  /*8700*/  FMUL R43, R109, c[0x0][0x188] ;  /* 0x000062006d2b7a20 */ /* 0x000fe20000400000 */
[-C--:B------:R-:W-:Y:S01]  /*8710*/  ISETP.GE.AND P4, PT, R17, R30.reuse, PT ;  /* 0x0000001e1100720c */ /* 0x080fe20003f86270 */
[----:B------:R-:W-:Y:S01]  /*8720*/  FMUL R42, R111, c[0x0][0x188] ;  /* 0x000062006f2a7a20 */ /* 0x000fe20000400000 */
[----:B------:R-:W-:Y:S01]  /*8730*/  ISETP.GE.AND P5, PT, R18, R30, PT ;  /* 0x0000001e1200720c */ /* 0x000fe20003fa6270 */
        /* <DEDUP_REMOVED lines=34> */
[----:B------:R-:W0:Y:S01]  /*8960*/  S2R R194, SR_TID.X ;  /* 0x0000000000c27919 */ /* 0x000e220000002100 */
[----:B------:R-:W-:Y:S01]  /*8970*/  ISETP.GE.AND P1, PT, R18, R30, PT ;  /* 0x0000001e1200720c */ /* 0x000fe20003f26270 */
[----:B------:R-:W-:Y:S01]  /*8980*/  FMUL R30, R100, c[0x0][0x188] ;  /* 0x00006200641e7a20 */ /* 0x000fe20000400000 */
[----:B------:R-:W-:Y:S01]  /*8990*/  FSEL R33, R145, -INF , P2 ;  /* 0xff80000091217808 */ /* 0x000fe20001000000 */
[----:B------:R-:W2:Y:S01]  /*89a0*/  LDL.64 R102, [R1+0x398] ;  /* 0x0003980001667983 */ /* 0x000ea20000100a00 */
[----:B------:R-:W-:-:S02]  /*89b0*/  FSEL R32, R32, -INF , P3 ;  /* 0xff80000020207808 */ /* 0x000fc40001800000 */
[CC--:B------:R-:W-:Y:S01]  /*89c0*/  ISETP.GE.AND P2, PT, R15.reuse, R0.reuse, PT ;  /* 0x000000000f00720c */ /* 0x0c0fe20003f46270 */
[----:B------:R-:W3:Y:S01]  /*89d0*/  LDL.64 R100, [R1+0x390] ;  /* 0x0003900001647983 */ /* 0x000ee20000100a00 */
[-C--:B------:R-:W-:Y:S02]  /*89e0*/  ISETP.GT.AND P3, PT, R15, R0.reuse, PT ;  /* 0x000000000f00720c */ /* 0x080fe40003f64270 */
[----:B------:R-:W-:Y:S01]  /*89f0*/  FSEL R35, R35, -INF , P4 ;  /* 0xff80000023237808 */ /* 0x000fe20002000000 */
[----:B------:R-:W2:Y:S01]  /*8a00*/  LDL.64 R98, [R1+0x368] ;  /* 0x0003680001627983 */ /* 0x000ea20000100a00 */
[----:B------:R-:W-:Y:S02]  /*8a10*/  FSEL R34, R34, -INF , P5 ;  /* 0xff80000022227808 */ /* 0x000fe40002800000 */
[CC--:B------:R-:W-:Y:S01]  /*8a20*/  ISETP.GE.AND P4, PT, R16.reuse, R0.reuse, PT ;  /* 0x000000001000720c */ /* 0x0c0fe20003f86270 */
[----:B------:R-:W2:Y:S01]  /*8a30*/  LDL.64 R110, [R1+0x378] ;  /* 0x00037800016e7983 */ /* 0x000ea20000100a00 */
[----:B------:R-:W-:-:S02]  /*8a40*/  ISETP.GT.AND P5, PT, R16, R0, PT ;  /* 0x000000001000720c */ /* 0x000fc40003fa4270 */
[----:B------:R-:W-:Y:S01]  /*8a50*/  FSEL R49, R49, -INF , P6 ;  /* 0xff80000031317808 */ /* 0x000fe20003000000 */
[----:B------:R-:W2:Y:S01]  /*8a60*/  LDL.64 R112, [R1+0x380] ;  /* 0x0003800001707983 */ /* 0x000ea20000100a00 */
[----:B------:R-:W-:Y:S02]  /*8a70*/  FSEL R48, R48, -INF , P1 ;  /* 0xff80000030307808 */ /* 0x000fe40000800000 */
[CC--:B------:R-:W-:Y:S01]  /*8a80*/  ISETP.GE.AND P6, PT, R17.reuse, R0.reuse, PT ;  /* 0x000000001100720c */ /* 0x0c0fe20003fc6270 */
[----:B------:R-:W2:Y:S01]  /*8a90*/  LDL.64 R104, [R1+0x358] ;  /* 0x0003580001687983 */ /* 0x000ea20000100a00 */
[----:B------:R-:W-:Y:S02]  /*8aa0*/  ISETP.GT.AND P1, PT, R17, R0, PT ;  /* 0x000000001100720c */ /* 0x000fe40003f24270 */
[----:B------:R-:W-:Y:S01]  /*8ab0*/  FSEL R30, R30, -INF , P2 ;  /* 0xff8000001e1e7808 */ /* 0x000fe20001000000 */
[----:B------:R-:W2:Y:S01]  /*8ac0*/  LDL.64 R108, [R1+0x370] ;  /* 0x00037000016c7983 */ /* 0x000ea20000100a00 */
[----:B------:R-:W-:-:S02]  /*8ad0*/  FSEL R46, R46, -INF , P3 ;  /* 0xff8000002e2e7808 */ /* 0x000fc40001800000 */
[CC--:B------:R-:W-:Y:S01]  /*8ae0*/  ISETP.GE.AND P2, PT, R18.reuse, R0.reuse, PT ;  /* 0x000000001200720c */ /* 0x0c0fe20003f46270 */
[----:B------:R-:W2:Y:S01]  /*8af0*/  LDL.64 R106, [R1+0x360] ;  /* 0x00036000016a7983 */ /* 0x000ea20000100a00 */
[----:B------:R-:W-:Y:S02]  /*8b00*/  ISETP.GT.AND P3, PT, R18, R0, PT ;  /* 0x000000001200720c */ /* 0x000fe40003f64270 */
[----:B------:R-:W-:Y:S01]  /*8b10*/  FSEL R44, R44, -INF , P4 ;  /* 0xff8000002c2c7808 */ /* 0x000fe20002000000 */
[----:B------:R-:W2:Y:S01]  /*8b20*/  LDL.64 R116, [R1+0x348] ;  /* 0x0003480001747983 */ /* 0x000ea20000100a00 */
[----:B------:R-:W-:Y:S02]  /*8b30*/  FSEL R89, R89, -INF , P5 ;  /* 0xff80000059597808 */ /* 0x000fe40002800000 */
[----:B------:R-:W-:Y:S01]  /*8b40*/  FSEL R55, R55, -INF , P6 ;  /* 0xff80000037377808 */ /* 0x000fe20003000000 */
[----:B------:R-:W2:Y:S01]  /*8b50*/  LDL.64 R114, [R1+0x320] ;  /* 0x0003200001727983 */ /* 0x000ea20000100a00 */
[----:B------:R-:W-:-:S02]  /*8b60*/  FSEL R54, R54, -INF , P1 ;  /* 0xff80000036367808 */ /* 0x000fc40000800000 */
[----:B------:R-:W-:Y:S01]  /*8b70*/  FSEL R52, R52, -INF , P2 ;  /* 0xff80000034347808 */ /* 0x000fe20001000000 */
[----:B------:R-:W2:Y:S01]  /*8b80*/  LDL.64 R142, [R1+0x230] ;  /* 0x00023000018e7983 */ /* 0x000ea20000100a00 */
[----:B------:R-:W-:Y:S02]  /*8b90*/  FSEL R51, R51, -INF , P3 ;  /* 0xff80000033337808 */ /* 0x000fe40001800000 */
[----:B------:R-:W-:Y:S01]  /*8ba0*/  FMNMX R96, R30, R46, !PT ;  /* 0x0000002e1e607209 */ /* 0x000fe20007800000 */
[----:B------:R-:W2:Y:S01]  /*8bb0*/  LDL.64 R144, [R1+0x250] ;  /* 0x0002500001907983 */ /* 0x000ea20000100a00 */
[----:B------:R-:W-:Y:S02]  /*8bc0*/  FMNMX R94, R44, R89, !PT ;  /* 0x000000592c5e7209 */ /* 0x000fe40007800000 */
[----:B------:R-:W-:Y:S01]  /*8bd0*/  FMNMX R93, R55, R54, !PT ;  /* 0x00000036375d7209 */ /* 0x000fe20007800000 */
[----:B------:R-:W2:Y:S01]  /*8be0*/  LDL.64 R146, [R1+0x1c0] ;  /* 0x0001c00001927983 */ /* 0x000ea20000100a00 */
[----:B------:R-:W-:-:S02]  /*8bf0*/  FMNMX R92, R52, R51, !PT ;  /* 0x00000033345c7209 */ /* 0x000fc40007800000 */
[----:B------:R-:W-:Y:S02]  /*8c00*/  FMNMX R96, R2, R96, !PT ;  /* 0x0000006002607209 */ /* 0x000fe40007800000 */
[----:B------:R-:W-:Y:S02]  /*8c10*/  FMNMX R94, R3, R94, !PT ;  /* 0x0000005e035e7209 */ /* 0x000fe40007800000 */
[----:B------:R-:W-:Y:S02]  /*8c20*/  FMNMX R93, R4, R93, !PT ;  /* 0x0000005d045d7209 */ /* 0x000fe40007800000 */
[----:B------:R-:W-:Y:S02]  /*8c30*/  FMNMX R92, R31, R92, !PT ;  /* 0x0000005c1f5c7209 */ /* 0x000fe40007800000 */
[----:B------:R-:W-:Y:S02]  /*8c40*/  FMNMX R96, R7, R96, !PT ;  /* 0x0000006007607209 */ /* 0x000fe40007800000 */
[----:B------:R-:W-:-:S02]  /*8c50*/  FMNMX R94, R36, R94, !PT ;  /* 0x0000005e245e7209 */ /* 0x000fc40007800000 */
[----:B------:R-:W-:Y:S02]  /*8c60*/  FMNMX R93, R39, R93, !PT ;  /* 0x0000005d275d7209 */ /* 0x000fe40007800000 */
[----:B------:R-:W-:Y:S02]  /*8c70*/  FMNMX R92, R38, R92, !PT ;  /* 0x0000005c265c7209 */ /* 0x000fe40007800000 */
[----:B------:R-:W-:Y:S02]  /*8c80*/  IADD3 R0, R0, 0x61, RZ ;  /* 0x0000006100007810 */ /* 0x000fe40007ffe0ff */
[----:B------:R-:W-:Y:S02]  /*8c90*/  FMNMX R96, R37, R96, !PT ;  /* 0x0000006025607209 */ /* 0x000fe40007800000 */
[----:B------:R-:W-:Y:S02]  /*8ca0*/  FMNMX R94, R41, R94, !PT ;  /* 0x0000005e295e7209 */ /* 0x000fe40007800000 */
[----:B------:R-:W-:-:S02]  /*8cb0*/  FMNMX R93, R47, R93, !PT ;  /* 0x0000005d2f5d7209 */ /* 0x000fc40007800000 */
[----:B------:R-:W-:Y:S02]  /*8cc0*/  FMNMX R92, R40, R92, !PT ;  /* 0x0000005c285c7209 */ /* 0x000fe40007800000 */
[----:B------:R-:W-:Y:S02]  /*8cd0*/  ISETP.GE.AND P4, PT, R15, R0, PT ;  /* 0x000000000f00720c */ /* 0x000fe40003f86270 */
[----:B------:R-:W-:Y:S02]  /*8ce0*/  FMNMX R96, R43, R96, !PT ;  /* 0x000000602b607209 */ /* 0x000fe40007800000 */
[----:B------:R-:W-:Y:S02]  /*8cf0*/  ISETP.GE.AND P5, PT, R16, R0, PT ;  /* 0x000000001000720c */ /* 0x000fe40003fa6270 */
[----:B------:R-:W-:Y:S02]  /*8d00*/  FMNMX R94, R42, R94, !PT ;  /* 0x0000005e2a5e7209 */ /* 0x000fe40007800000 */
[----:B------:R-:W-:-:S02]  /*8d10*/  ISETP.GE.AND P6, PT, R17, R0, PT ;  /* 0x000000001100720c */ /* 0x000fc40003fc6270 */
[----:B------:R-:W-:Y:S02]  /*8d20*/  FMNMX R93, R33, R93, !PT ;  /* 0x0000005d215d7209 */ /* 0x000fe40007800000 */
[----:B------:R-:W-:Y:S02]  /*8d30*/  ISETP.GE.AND P1, PT, R18, R0, PT ;  /* 0x000000001200720c */ /* 0x000fe40003f26270 */
[----:B------:R-:W-:Y:S02]  /*8d40*/  FMNMX R92, R32, R92, !PT ;  /* 0x0000005c205c7209 */ /* 0x000fe40007800000 */
[----:B------:R-:W-:Y:S02]  /*8d50*/  FSEL R91, R91, -INF , P4 ;  /* 0xff8000005b5b7808 */ /* 0x000fe40002000000 */
[----:B------:R-:W-:Y:S02]  /*8d60*/  FMNMX R96, R35, R96, !PT ;  /* 0x0000006023607209 */ /* 0x000fe40007800000 */
[----:B------:R-:W-:-:S02]  /*8d70*/  FSEL R88, R88, -INF , P5 ;  /* 0xff80000058587808 */ /* 0x000fc40002800000 */
[----:B------:R-:W-:Y:S02]  /*8d80*/  FMNMX R94, R34, R94, !PT ;  /* 0x0000005e225e7209 */ /* 0x000fe40007800000 */
[----:B------:R-:W-:Y:S02]  /*8d90*/  FSEL R53, R53, -INF , P6 ;  /* 0xff80000035357808 */ /* 0x000fe40003000000 */
[----:B------:R-:W-:Y:S02]  /*8da0*/  FMNMX R93, R49, R93, !PT ;  /* 0x0000005d315d7209 */ /* 0x000fe40007800000 */
[----:B------:R-:W-:Y:S02]  /*8db0*/  FSEL R50, R50, -INF , P1 ;  /* 0xff80000032327808 */ /* 0x000fe40000800000 */
[----:B------:R-:W-:Y:S02]  /*8dc0*/  FMNMX R92, R48, R92, !PT ;  /* 0x0000005c305c7209 */ /* 0x000fe40007800000 */
[----:B------:R-:W-:-:S02]  /*8dd0*/  FMNMX R96, R91, R96, !PT ;  /* 0x000000605b607209 */ /* 0x000fc40007800000 */
[----:B------:R-:W-:Y:S02]  /*8de0*/  FMNMX R94, R88, R94, !PT ;  /* 0x0000005e585e7209 */ /* 0x000fe40007800000 */
[----:B------:R-:W-:Y:S02]  /*8df0*/  FMNMX R93, R53, R93, !PT ;  /* 0x0000005d355d7209 */ /* 0x000fe40007800000 */
[----:B------:R-:W-:Y:S01]  /*8e00*/  FMNMX R92, R50, R92, !PT ;  /* 0x0000005c325c7209 */ /* 0x000fe20007800000 */
[----:B------:R-:W1:Y:S04]  /*8e10*/  SHFL.BFLY PT, R97, R96, 0x2, 0x1f ;  /* 0x0c401f0060617f89 */ /* 0x000e6800000e0000 */
[----:B------:R-:W0:Y:S04]  /*8e20*/  SHFL.BFLY PT, R95, R94, 0x2, 0x1f ;  /* 0x0c401f005e5f7f89 */ /* 0x000e2800000e0000 */
[----:B------:R-:W4:Y:S04]  /*8e30*/  SHFL.BFLY PT, R0, R93, 0x2, 0x1f ;  /* 0x0c401f005d007f89 */ /* 0x000f2800000e0000 */
[----:B------:R-:W4:Y:S01]  /*8e40*/  SHFL.BFLY PT, R90, R92, 0x2, 0x1f ;  /* 0x0c401f005c5a7f89 */ /* 0x000f2200000e0000 */
[----:B-1----:R-:W-:-:S02]  /*8e50*/  FMNMX R97, R96, R97, !PT ;  /* 0x0000006160617209 */ /* 0x002fc40007800000 */
[----:B0-----:R-:W-:-:S03]  /*8e60*/  FMNMX R95, R94, R95, !PT ;  /* 0x0000005f5e5f7209 */ /* 0x001fc60007800000 */
[----:B------:R-:W0:Y:S01]  /*8e70*/  SHFL.BFLY PT, R96, R97, 0x1, 0x1f ;  /* 0x0c201f0061607f89 */ /* 0x000e2200000e0000 */
[----:B----4-:R-:W-:-:S03]  /*8e80*/  FMNMX R0, R93, R0, !PT ;  /* 0x000000005d007209 */ /* 0x010fc60007800000 */
[----:B------:R-:W1:Y:S01]  /*8e90*/  SHFL.BFLY PT, R94, R95, 0x1, 0x1f ;  /* 0x0c201f005f5e7f89 */ /* 0x000e6200000e0000 */
[----:B------:R-:W-:-:S03]  /*8ea0*/  FMNMX R93, R92, R90, !PT ;  /* 0x0000005a5c5d7209 */ /* 0x000fc60007800000 */
[----:B------:R-:W4:Y:S04]  /*8eb0*/  SHFL.BFLY PT, R92, R0, 0x1, 0x1f ;  /* 0x0c201f00005c7f89 */ /* 0x000f2800000e0000 */
[----:B------:R-:W4:Y:S01]  /*8ec0*/  SHFL.BFLY PT, R90, R93, 0x1, 0x1f ;  /* 0x0c201f005d5a7f89 */ /* 0x000f2200000e0000 */
[----:B0-----:R-:W-:-:S03]  /*8ed0*/  FMNMX R96, R97, R96, !PT ;  /* 0x0000006061607209 */ /* 0x001fc60007800000 */
[----:B------:R-:W-:Y:S01]  /*8ee0*/  BAR.SYNC.DEFER_BLOCKING 0x0 ;  /* 0x0000000000007b1d */ /* 0x000fe20000010000 */
[----:B-1----:R-:W-:Y:S02]  /*8ef0*/  FMNMX R94, R95, R94, !PT ;  /* 0x0000005e5f5e7209 */ /* 0x002fe40007800000 */
[----:B----4-:R-:W-:Y:S02]  /*8f00*/  FMNMX R92, R0, R92, !PT ;  /* 0x0000005c005c7209 */ /* 0x010fe40007800000 */
[----:B------:R-:W-:Y:S01]  /*8f10*/  FMNMX R90, R93, R90, !PT ;  /* 0x0000005a5d5a7209 */ /* 0x000fe20007800000 */
[----:B------:R-:W-:Y:S04]  /*8f20*/  @!P0 STS [R22], R96 ;  /* 0x0000006016008388 */ /* 0x000fe80000000800 */
[----:B------:R0:W-:Y:S04]  /*8f30*/  @!P0 STS [R23], R94 ;  /* 0x0000005e17008388 */ /* 0x0001e80000000800 */
[----:B------:R-:W-:Y:S04]  /*8f40*/  @!P0 STS [R24], R92 ;  /* 0x0000005c18008388 */ /* 0x000fe80000000800 */
[----:B------:R-:W-:Y:S01]  /*8f50*/  @!P0 STS [R25], R90 ;  /* 0x0000005a19008388 */ /* 0x000fe20000000800 */
[----:B------:R-:W-:-:S03]  /*8f60*/  LOP3.LUT R140, R194, 0x7f, RZ, 0xc0, !PT ;  /* 0x0000007fc28c7812 */ /* 0x000fc600078ec0ff */
[----:B------:R-:W-:Y:S01]  /*8f70*/  BAR.SYNC.DEFER_BLOCKING 0x0 ;  /* 0x0000000000007b1d */ /* 0x000fe20000010000 */
[----:B------:R-:W-:-:S05]  /*8f80*/  LOP3.LUT R121, R194, 0x1c, RZ, 0xc0, !PT ;  /* 0x0000001cc2797812 */ /* 0x000fca00078ec0ff */
[----:B0-----:R-:W4:Y:S04]  /*8f90*/  LDL.64 R94, [R1+0x388] ;  /* 0x00038800015e7983 */ /* 0x001f280000100a00 */
[----:B------:R-:W2:Y:S04]  /*8fa0*/  LDL.64 R96, [R1+0x350] ;  /* 0x0003500001607983 */ /* 0x000ea80000100a00 */
[----:B------:R-:W0:Y:S04]  /*8fb0*/  LDS R0, [R140.X4] ;  /* 0x000000008c007984 */ /* 0x000e280000004800 */
[----:B0-----:R-:W0:Y:S02]  /*8fc0*/  SHFL.BFLY PT, R90, R0, 0x2, 0x1f ;  /* 0x0c401f00005a7f89 */ /* 0x001e2400000e0000 */
[----:B0-----:R-:W-:-:S05]  /*8fd0*/  FMNMX R90, R0, R90, !PT ;  /* 0x0000005a005a7209 */ /* 0x001fca0007800000 */
[----:B------:R-:W0:Y:S02]  /*8fe0*/  SHFL.BFLY PT, R0, R90, 0x1, 0x1f ;  /* 0x0c201f005a007f89 */ /* 0x000e2400000e0000 */
[----:B0-----:R-:W-:-:S05]  /*8ff0*/  FMNMX R0, R90, R0, !PT ;  /* 0x000000005a007209 */ /* 0x001fca0007800000 */
[----:B------:R-:W-:Y:S04]  /*9000*/  @!P0 STS [R140.X4], R0 ;  /* 0x000000008c008388 */ /* 0x000fe80000004800 */
[----:B------:R-:W-:Y:S06]  /*9010*/  BAR.SYNC.DEFER_BLOCKING 0x0 ;  /* 0x0000000000007b1d */ /* 0x000fec0000010000 */
[----:B------:R-:W0:Y:S04]  /*9020*/  LDS R0, [R121.X4] ;  /* 0x0000000079007984 */ /* 0x000e280000004800 */
[----:B------:R-:W1:Y:S01]  /*9030*/  LDS R92, [R19.X16] ;  /* 0x00000000135c7984 */ /* 0x000e62000000c800 */
[----:B0-----:R-:W-:-:S05]  /*9040*/  FMNMX R0, R0, R45, !PT ;  /* 0x0000002d00007209 */ /* 0x001fca0007800000 */
[--C-:B------:R-:W-:Y:S02]  /*9050*/  FADD R2, R2, -R0.reuse ;  /* 0x8000000002027221 */ /* 0x100fe40000000000 */
[--C-:B------:R-:W-:Y:S02]  /*9060*/  FADD R30, R30, -R0.reuse ;  /* 0x800000001e1e7221 */ /* 0x100fe40000000000 */
[----:B------:R-:W-:Y:S02]  /*9070*/  FMUL R2, R2, 1.4426950216293334961 ;  /* 0x3fb8aa3b02027820 */ /* 0x000fe40000400000 */
[----:B------:R-:W-:Y:S02]  /*9080*/  FMUL R30, R30, 1.4426950216293334961 ;  /* 0x3fb8aa3b1e1e7820 */ /* 0x000fe40000400000 */
[----:B------:R0:W-:Y:S01]  /*9090*/  MUFU.EX2 R135, R2 ;  /* 0x0000000200877308 */ /* 0x0001e20000000800 */
[--C-:B------:R-:W-:Y:S02]  /*90a0*/  FADD R90, R46, -R0.reuse ;  /* 0x800000002e5a7221 */ /* 0x100fe40000000000 */
[----:B0-----:R-:W-:-:S05]  /*90b0*/  FADD R2, R37, -R0 ;  /* 0x8000000025027221 */ /* 0x001fca0000000000 */
[----:B------:R0:W-:Y:S01]  /*90c0*/  MUFU.EX2 R46, R30 ;  /* 0x0000001e002e7308 */ /* 0x0001e20000000800 */
[----:B------:R-:W-:Y:S02]  /*90d0*/  FMUL R2, R2, 1.4426950216293334961 ;  /* 0x3fb8aa3b02027820 */ /* 0x000fe40000400000 */
[----:B0-----:R-:W-:Y:S02]  /*90e0*/  FMUL R30, R90, 1.4426950216293334961 ;  /* 0x3fb8aa3b5a1e7820 */ /* 0x001fe40000400000 */
[----:B------:R-:W0:Y:S03]  /*90f0*/  LDS R90, [R20.X16] ;  /* 0x00000000145a7984 */ /* 0x000e26000000c800 */
[----:B------:R1:W-:Y:S01]  /*9100*/  MUFU.EX2 R134, R2 ;  /* 0x0000000200867308 */ /* 0x0003e20000000800 */
[----:B------:R-:W-:Y:S01]  /*9110*/  FADD R35, R35, -R0 ;  /* 0x8000000023237221 */ /* 0x000fe20000000000 */
[----:B-1----:R-:W-:-:S03]  /*9120*/  FMNMX R2, R92, R6, !PT ;  /* 0x000000065c027209 */ /* 0x002fc60007800000 */
[----:B------:R-:W-:-:S03]  /*9130*/  FMUL R35, R35, 1.4426950216293334961 ;  /* 0x3fb8aa3b23237820 */ /* 0x000fc60000400000 */
[----:B------:R-:W1:Y:S01]  /*9140*/  MUFU.EX2 R30, R30 ;  /* 0x0000001e001e7308 */ /* 0x000e620000000800 */
[----:B------:R-:W-:Y:S01]  /*9150*/  FADD R7, R7, -R0 ;  /* 0x8000000007077221 */ /* 0x000fe20000000000 */
[----:B------:R-:W2:Y:S01]  /*9160*/  LDL.64 R92, [R1+0x308] ;  /* 0x00030800015c7983 */ /* 0x000ea20000100a00 */
[----:B------:R-:W-:-:S05]  /*9170*/  FADD R89, R89, -R2 ;  /* 0x8000000259597221 */ /* 0x000fca0000000000 */
[----:B------:R1:W-:Y:S02]  /*9180*/  MUFU.EX2 R133, R35 ;  /* 0x0000002300857308 */ /* 0x0003e40000000800 */
[----:B-1----:R-:W-:Y:S02]  /*9190*/  FMUL R35, R89, 1.4426950216293334961 ;  /* 0x3fb8aa3b59237820 */ /* 0x002fe40000400000 */
[----:B------:R-:W1:Y:S01]  /*91a0*/  LDS R89, [R21.X16] ;  /* 0x0000000015597984 */ /* 0x000e62000000c800 */
[----:B------:R-:W-:-:S04]  /*91b0*/  FADD R3, R3, -R2 ;  /* 0x8000000203037221 */ /* 0x000fc80000000000 */
[----:B------:R-:W-:-:S04]  /*91c0*/  FMUL R3, R3, 1.4426950216293334961 ;  /* 0x3fb8aa3b03037820 */ /* 0x000fc80000400000 */
[----:B------:R0:W-:Y:S02]  /*91d0*/  MUFU.EX2 R131, R3 ;  /* 0x0000000300837308 */ /* 0x0001e40000000800 */
[----:B0-----:R-:W-:-:S05]  /*91e0*/  FMNMX R3, R90, R8, !PT ;  /* 0x000000085a037209 */ /* 0x001fca0007800000 */
[--C-:B------:R-:W-:Y:S02]  /*91f0*/  FADD R4, R4, -R3.reuse ;  /* 0x8000000304047221 */ /* 0x100fe40000000000 */
[----:B------:R-:W-:Y:S02]  /*9200*/  FADD R34, R34, -R2 ;  /* 0x8000000222227221 */ /* 0x000fe40000000000 */
[----:B------:R-:W-:Y:S02]  /*9210*/  FMUL R4, R4, 1.4426950216293334961 ;  /* 0x3fb8aa3b04047820 */ /* 0x000fe40000400000 */
[--C-:B------:R-:W-:Y:S02]  /*9220*/  FADD R47, R47, -R3.reuse ;  /* 0x800000032f2f7221 */ /* 0x100fe40000000000 */
[----:B------:R1:W-:Y:S01]  /*9230*/  MUFU.EX2 R127, R4 ;  /* 0x00000004007f7308 */ /* 0x0003e20000000800 */
[----:B------:R-:W-:Y:S02]  /*9240*/  FMUL R34, R34, 1.4426950216293334961 ;  /* 0x3fb8aa3b22227820 */ /* 0x000fe40000400000 */
[----:B------:R-:W-:-:S02]  /*9250*/  FADD R54, R54, -R3 ;  /* 0x8000000336367221 */ /* 0x000fc40000000000 */
[----:B------:R-:W-:Y:S01]  /*9260*/  FADD R44, R44, -R2 ;  /* 0x800000022c2c7221 */ /* 0x000fe20000000000 */
[----:B-1----:R-:W-:Y:S01]  /*9270*/  FMNMX R4, R89, R5, !PT ;  /* 0x0000000559047209 */ /* 0x002fe20007800000 */
[----:B------:R-:W-:Y:S01]  /*9280*/  FMUL R47, R47, 1.4426950216293334961 ;  /* 0x3fb8aa3b2f2f7820 */ /* 0x000fe20000400000 */
[----:B------:R0:W-:Y:S01]  /*9290*/  MUFU.EX2 R129, R34 ;  /* 0x0000002200817308 */ /* 0x0001e20000000800 */
[----:B------:R-:W-:Y:S02]  /*92a0*/  FADD R55, R55, -R3 ;  /* 0x8000000337377221 */ /* 0x000fe40000000000 */
[--C-:B------:R-:W-:Y:S02]  /*92b0*/  FADD R52, R52, -R4.reuse ;  /* 0x8000000434347221 */ /* 0x100fe40000000000 */
[----:B------:R-:W-:Y:S02]  /*92c0*/  FADD R51, R51, -R4 ;  /* 0x8000000433337221 */ /* 0x000fe40000000000 */
[----:B------:R-:W-:Y:S01]  /*92d0*/  FMUL R44, R44, 1.4426950216293334961 ;  /* 0x3fb8aa3b2c2c7820 */ /* 0x000fe20000400000 */
[----:B------:R1:W-:Y:S01]  /*92e0*/  MUFU.EX2 R126, R47 ;  /* 0x0000002f007e7308 */ /* 0x0003e20000000800 */
[----:B0-----:R-:W-:-:S02]  /*92f0*/  FMUL R34, R54, 1.4426950216293334961 ;  /* 0x3fb8aa3b36227820 */ /* 0x001fc40000400000 */
[----:B------:R-:W-:Y:S02]  /*9300*/  FMUL R55, R55, 1.4426950216293334961 ;  /* 0x3fb8aa3b37377820 */ /* 0x000fe40000400000 */
[----:B------:R-:W-:Y:S02]  /*9310*/  FMUL R52, R52, 1.4426950216293334961 ;  /* 0x3fb8aa3b34347820 */ /* 0x000fe40000400000 */
[----:B------:R-:W-:Y:S02]  /*9320*/  FMUL R51, R51, 1.4426950216293334961 ;  /* 0x3fb8aa3b33337820 */ /* 0x000fe40000400000 */
[----:B-1----:R-:W-:Y:S01]  /*9330*/  FADD R47, R31, -R4 ;  /* 0x800000041f2f7221 */ /* 0x002fe20000000000 */
[----:B------:R-:W-:Y:S01]  /*9340*/  MUFU.EX2 R132, R44 ;  /* 0x0000002c00847308 */ /* 0x000fe20000000800 */
[--C-:B------:R-:W-:Y:S02]  /*9350*/  FADD R41, R41, -R2.reuse ;  /* 0x8000000229297221 */ /* 0x100fe40000000000 */
[----:B------:R-:W-:-:S02]  /*9360*/  FADD R36, R36, -R2 ;  /* 0x8000000224247221 */ /* 0x000fc40000000000 */
[----:B------:R-:W-:Y:S02]  /*9370*/  FADD R39, R39, -R3 ;  /* 0x8000000327277221 */ /* 0x000fe40000000000 */
[----:B------:R-:W-:Y:S01]  /*9380*/  FMUL R47, R47, 1.4426950216293334961 ;  /* 0x3fb8aa3b2f2f7820 */ /* 0x000fe20000400000 */
[----:B------:R-:W0:Y:S01]  /*9390*/  MUFU.EX2 R35, R35 ;  /* 0x0000002300237308 */ /* 0x000e220000000800 */
[----:B------:R-:W-:Y:S02]  /*93a0*/  FADD R38, R38, -R4 ;  /* 0x8000000426267221 */ /* 0x000fe40000000000 */
[----:B------:R-:W-:Y:S02]  /*93b0*/  FMUL R7, R7, 1.4426950216293334961 ;  /* 0x3fb8aa3b07077820 */ /* 0x000fe40000400000 */
[----:B------:R-:W-:-:S03]  /*93c0*/  FMUL R41, R41, 1.4426950216293334961 ;  /* 0x3fb8aa3b29297820 */ /* 0x000fc60000400000 */
[----:B------:R-:W-:Y:S01]  /*93d0*/  MUFU.EX2 R128, R55 ;  /* 0x0000003700807308 */ /* 0x000fe20000000800 */
[----:B------:R-:W-:Y:S02]  /*93e0*/  FMUL R36, R36, 1.4426950216293334961 ;  /* 0x3fb8aa3b24247820 */ /* 0x000fe40000400000 */
[----:B------:R-:W-:-:S05]  /*93f0*/  FADD R43, R43, -R0 ;  /* 0x800000002b2b7221 */ /* 0x000fca0000000000 */
[----:B------:R-:W1:Y:S01]  /*9400*/  MUFU.EX2 R34, R34 ;  /* 0x0000002200227308 */ /* 0x000e620000000800 */
[----:B------:R-:W-:Y:S02]  /*9410*/  FMUL R39, R39, 1.4426950216293334961 ;  /* 0x3fb8aa3b27277820 */ /* 0x000fe40000400000 */
[----:B------:R-:W-:-:S05]  /*9420*/  FADD R42, R42, -R2 ;  /* 0x800000022a2a7221 */ /* 0x000fca0000000000 */
[----:B------:R-:W-:Y:S01]  /*9430*/  MUFU.EX2 R124, R52 ;  /* 0x00000034007c7308 */ /* 0x000fe20000000800 */
[----:B------:R-:W-:Y:S02]  /*9440*/  FMUL R38, R38, 1.4426950216293334961 ;  /* 0x3fb8aa3b26267820 */ /* 0x000fe40000400000 */
[----:B------:R-:W-:-:S05]  /*9450*/  FADD R33, R33, -R3 ;  /* 0x8000000321217221 */ /* 0x000fca0000000000 */
[----:B------:R-:W-:Y:S01]  /*9460*/  MUFU.EX2 R31, R51 ;  /* 0x00000033001f7308 */ /* 0x000fe20000000800 */
[----:B------:R-:W-:Y:S02]  /*9470*/  FADD R32, R32, -R4 ;  /* 0x8000000420207221 */ /* 0x000fe40000000000 */
[----:B------:R-:W-:-:S05]  /*9480*/  FMUL R43, R43, 1.4426950216293334961 ;  /* 0x3fb8aa3b2b2b7820 */ /* 0x000fca0000400000 */
[----:B------:R0:W-:Y:S01]  /*9490*/  MUFU.EX2 R123, R47 ;  /* 0x0000002f007b7308 */ /* 0x0001e20000000800 */
[--C-:B------:R-:W-:Y:S02]  /*94a0*/  FADD R49, R49, -R3.reuse ;  /* 0x8000000331317221 */ /* 0x100fe40000000000 */
[----:B------:R-:W-:-:S05]  /*94b0*/  FADD R53, R53, -R3 ;  /* 0x8000000335357221 */ /* 0x000fca0000000000 */
[----:B------:R-:W1:Y:S01]  /*94c0*/  MUFU.EX2 R37, R7 ;  /* 0x0000000700257308 */ /* 0x000e620000000800 */
[----:B0-----:R-:W-:Y:S02]  /*94d0*/  FADD R47, R40, -R4 ;  /* 0x80000004282f7221 */ /* 0x001fe40000000000 */
[----:B------:R-:W-:Y:S02]  /*94e0*/  FMUL R33, R33, 1.4426950216293334961 ;  /* 0x3fb8aa3b21217820 */ /* 0x000fe40000400000 */
[----:B------:R-:W-:-:S03]  /*94f0*/  FMUL R47, R47, 1.4426950216293334961 ;  /* 0x3fb8aa3b2f2f7820 */ /* 0x000fc60000400000 */
[----:B------:R0:W1:Y:S01]  /*9500*/  MUFU.EX2 R44, R36 ;  /* 0x00000024002c7308 */ /* 0x0000620000000800 */
[----:B------:R-:W-:Y:S02]  /*9510*/  FMUL R32, R32, 1.4426950216293334961 ;  /* 0x3fb8aa3b20207820 */ /* 0x000fe40000400000 */
[----:B------:R-:W-:-:S05]  /*9520*/  FADD R50, R50, -R4 ;  /* 0x8000000432327221 */ /* 0x000fca0000000000 */
[----:B------:R-:W-:Y:S01]  /*9530*/  MUFU.EX2 R130, R41 ;  /* 0x0000002900827308 */ /* 0x000fe20000000800 */
[----:B0-----:R-:W-:Y:S02]  /*9540*/  FMUL R36, R42, 1.4426950216293334961 ;  /* 0x3fb8aa3b2a247820 */ /* 0x001fe40000400000 */
[----:B------:R-:W-:-:S05]  /*9550*/  FADD R91, R91, -R0 ;  /* 0x800000005b5b7221 */ /* 0x000fca0000000000 */
[----:B------:R0:W1:Y:S01]  /*9560*/  MUFU.EX2 R41, R39 ;  /* 0x0000002700297308 */ /* 0x0000620000000800 */
[----:B------:R-:W-:Y:S02]  /*9570*/  FMUL R49, R49, 1.4426950216293334961 ;  /* 0x3fb8aa3b31317820 */ /* 0x000fe40000400000 */
[----:B------:R-:W-:-:S05]  /*9580*/  FADD R88, R88, -R2 ;  /* 0x8000000258587221 */ /* 0x000fca0000000000 */
[----:B------:R1:W3:Y:S01]  /*9590*/  MUFU.EX2 R40, R38 ;  /* 0x0000002600287308 */ /* 0x0002e20000000800 */
[----:B0-----:R-:W-:Y:S02]  /*95a0*/  FMUL R39, R53, 1.4426950216293334961 ;  /* 0x3fb8aa3b35277820 */ /* 0x001fe40000400000 */
[----:B------:R-:W-:Y:S02]  /*95b0*/  FADD R48, R48, -R4 ;  /* 0x8000000430307221 */ /* 0x000fe40000000000 */
[----:B------:R-:W-:-:S03]  /*95c0*/  FADD R53, R46, R30 ;  /* 0x0000001e2e357221 */ /* 0x000fc60000000000 */
[----:B------:R-:W0:Y:S01]  /*95d0*/  MUFU.EX2 R122, R47 ;  /* 0x0000002f007a7308 */ /* 0x000e220000000800 */
[----:B-1----:R-:W-:Y:S02]  /*95e0*/  FMUL R38, R50, 1.4426950216293334961 ;  /* 0x3fb8aa3b32267820 */ /* 0x002fe40000400000 */
[----:B------:R-:W-:Y:S02]  /*95f0*/  FADD R51, R132, R35 ;  /* 0x0000002384337221 */ /* 0x000fe40000000000 */
[----:B------:R-:W-:-:S03]  /*9600*/  FMUL R7, R91, 1.4426950216293334961 ;  /* 0x3fb8aa3b5b077820 */ /* 0x000fc60000400000 */
[----:B------:R-:W1:Y:S01]  /*9610*/  MUFU.EX2 R43, R43 ;  /* 0x0000002b002b7308 */ /* 0x000e620000000800 */
[----:B------:R-:W-:Y:S01]  /*9620*/  FADD R50, R128, R34 ;  /* 0x0000002280327221 */ /* 0x000fe20000000000 */
[----:B------:R-:W2:Y:S01]  /*9630*/  LDL.64 R90, [R1+0x328] ;  /* 0x00032800015a7983 */ /* 0x000ea20000100a00 */
[----:B------:R-:W-:Y:S02]  /*9640*/  FMUL R42, R88, 1.4426950216293334961 ;  /* 0x3fb8aa3b582a7820 */ /* 0x000fe40000400000 */
[----:B------:R-:W-:-:S03]  /*9650*/  FMUL R48, R48, 1.4426950216293334961 ;  /* 0x3fb8aa3b30307820 */ /* 0x000fc60000400000 */
[----:B------:R-:W0:Y:S01]  /*9660*/  MUFU.EX2 R36, R36 ;  /* 0x0000002400247308 */ /* 0x000e220000000800 */
[----:B------:R-:W-:Y:S02]  /*9670*/  FADD R53, R135, R53 ;  /* 0x0000003587357221 */ /* 0x000fe40000000000 */
[----:B------:R-:W-:-:S05]  /*9680*/  FADD R51, R131, R51 ;  /* 0x0000003383337221 */ /* 0x000fca0000000000 */
[----:B------:R-:W0:Y:S01]  /*9690*/  MUFU.EX2 R33, R33 ;  /* 0x0000002100217308 */ /* 0x000e220000000800 */
[----:B------:R-:W-:-:S07]  /*96a0*/  FADD R50, R127, R50 ;  /* 0x000000327f327221 */ /* 0x000fce0000000000 */
[----:B------:R0:W-:Y:S01]  /*96b0*/  MUFU.EX2 R125, R49 ;  /* 0x00000031007d7308 */ /* 0x0001e20000000800 */
[----:B------:R-:W-:-:S07]  /*96c0*/  FADD R53, R37, R53 ;  /* 0x0000003525357221 */ /* 0x000fce0000000000 */
[----:B------:R-:W1:Y:S01]  /*96d0*/  MUFU.EX2 R32, R32 ;  /* 0x0000002000207308 */ /* 0x000e620000000800 */
[----:B0-----:R-:W-:Y:S02]  /*96e0*/  FADD R49, R124, R31 ;  /* 0x0000001f7c317221 */ /* 0x001fe40000000000 */
[----:B------:R-:W-:Y:S02]  /*96f0*/  FADD R51, R44, R51 ;  /* 0x000000332c337221 */ /* 0x000fe40000000000 */
[----:B------:R-:W-:-:S03]  /*9700*/  FADD R49, R123, R49 ;  /* 0x000000317b317221 */ /* 0x000fc60000000000 */
[----:B------:R-:W0:Y:S01]  /*9710*/  MUFU.EX2 R121, R48 ;  /* 0x0000003000797308 */ /* 0x000e220000000800 */
[----:B------:R-:W-:Y:S02]  /*9720*/  FADD R50, R41, R50 ;  /* 0x0000003229327221 */ /* 0x000fe40000000000 */
[----:B---3--:R-:W-:-:S05]  /*9730*/  FADD R49, R40, R49 ;  /* 0x0000003128317221 */ /* 0x008fca0000000000 */
[----:B------:R-:W3:Y:S01]  /*9740*/  MUFU.EX2 R7, R7 ;  /* 0x0000000700077308 */ /* 0x000ee20000000800 */
[----:B------:R-:W-:Y:S02]  /*9750*/  FADD R53, R134, R53 ;  /* 0x0000003586357221 */ /* 0x000fe40000000000 */
[----:B------:R-:W-:-:S05]  /*9760*/  FADD R51, R130, R51 ;  /* 0x0000003382337221 */ /* 0x000fca0000000000 */
[----:B------:R-:W0:Y:S01]  /*9770*/  MUFU.EX2 R42, R42 ;  /* 0x0000002a002a7308 */ /* 0x000e220000000800 */
[----:B------:R-:W-:Y:S02]  /*9780*/  FADD R50, R126, R50 ;  /* 0x000000327e327221 */ /* 0x000fe40000000000 */
[----:B------:R-:W-:-:S05]  /*9790*/  FADD R49, R122, R49 ;  /* 0x000000317a317221 */ /* 0x000fca0000000000 */
[----:B------:R-:W0:Y:S01]  /*97a0*/  MUFU.EX2 R39, R39 ;  /* 0x0000002700277308 */ /* 0x000e220000000800 */
[----:B-1----:R-:W-:-:S07]  /*97b0*/  FADD R53, R43, R53 ;  /* 0x000000352b357221 */ /* 0x002fce0000000000 */
[----:B------:R-:W1:Y:S01]  /*97c0*/  MUFU.EX2 R38, R38 ;  /* 0x0000002600267308 */ /* 0x000e620000000800 */
[----:B------:R-:W-:Y:S02]  /*97d0*/  FADD R51, R36, R51 ;  /* 0x0000003324337221 */ /* 0x000fe40000000000 */
[----:B------:R-:W-:Y:S02]  /*97e0*/  FADD R50, R33, R50 ;  /* 0x0000003221327221 */ /* 0x000fe40000000000 */
[----:B------:R-:W-:Y:S02]  /*97f0*/  FADD R49, R32, R49 ;  /* 0x0000003120317221 */ /* 0x000fe40000000000 */
[----:B------:R-:W-:Y:S02]  /*9800*/  FADD R53, R133, R53 ;  /* 0x0000003585357221 */ /* 0x000fe40000000000 */
[----:B------:R-:W-:Y:S02]  /*9810*/  FADD R51, R129, R51 ;  /* 0x0000003381337221 */ /* 0x000fe40000000000 */
[----:B------:R-:W-:-:S02]  /*9820*/  FADD R50, R125, R50 ;  /* 0x000000327d327221 */ /* 0x000fc40000000000 */
[----:B0-----:R-:W-:Y:S02]  /*9830*/  FADD R49, R121, R49 ;  /* 0x0000003179317221 */ /* 0x001fe40000000000 */
[----:B---3--:R-:W-:Y:S02]  /*9840*/  FADD R53, R7, R53 ;  /* 0x0000003507357221 */ /* 0x008fe40000000000 */
[----:B------:R-:W-:Y:S02]  /*9850*/  FADD R51, R42, R51 ;  /* 0x000000332a337221 */ /* 0x000fe40000000000 */
[----:B------:R-:W-:Y:S02]  /*9860*/  FADD R50, R39, R50 ;  /* 0x0000003227327221 */ /* 0x000fe40000000000 */
[----:B-1----:R-:W-:Y:S01]  /*9870*/  FADD R49, R38, R49 ;  /* 0x0000003126317221 */ /* 0x002fe20000000000 */
[----:B------:R-:W0:Y:S04]  /*9880*/  SHFL.BFLY PT, R54, R53, 0x2, 0x1f ;  /* 0x0c401f0035367f89 */ /* 0x000e2800000e0000 */
[----:B------:R-:W1:Y:S04]  /*9890*/  SHFL.BFLY PT, R52, R51, 0x2, 0x1f ;  /* 0x0c401f0033347f89 */ /* 0x000e6800000e0000 */
[----:B------:R-:W3:Y:S04]  /*98a0*/  SHFL.BFLY PT, R47, R50, 0x2, 0x1f ;  /* 0x0c401f00322f7f89 */ /* 0x000ee800000e0000 */
[----:B------:R-:W4:Y:S01]  /*98b0*/  SHFL.BFLY PT, R48, R49, 0x2, 0x1f ;  /* 0x0c401f0031307f89 */ /* 0x000f2200000e0000 */
[----:B0-----:R-:W-:-:S02]  /*98c0*/  FADD R54, R53, R54 ;  /* 0x0000003635367221 */ /* 0x001fc40000000000 */
[----:B-1----:R-:W-:-:S03]  /*98d0*/  FADD R52, R51, R52 ;  /* 0x0000003433347221 */ /* 0x002fc60000000000 */
[----:B------:R-:W0:Y:S01]  /*98e0*/  SHFL.BFLY PT, R53, R54, 0x1, 0x1f ;  /* 0x0c201f0036357f89 */ /* 0x000e2200000e0000 */
[----:B---3--:R-:W-:-:S03]  /*98f0*/  FADD R47, R50, R47 ;  /* 0x0000002f322f7221 */ /* 0x008fc60000000000 */
[----:B------:R-:W1:Y:S01]  /*9900*/  SHFL.BFLY PT, R51, R52, 0x1, 0x1f ;  /* 0x0c201f0034337f89 */ /* 0x000e6200000e0000 */
[----:B----4-:R-:W-:-:S03]  /*9910*/  FADD R50, R49, R48 ;  /* 0x0000003031327221 */ /* 0x010fc60000000000 */
[----:B------:R-:W3:Y:S04]  /*9920*/  SHFL.BFLY PT, R49, R47, 0x1, 0x1f ;  /* 0x0c201f002f317f89 */ /* 0x000ee800000e0000 */
[----:B------:R-:W4:Y:S01]  /*9930*/  SHFL.BFLY PT, R48, R50, 0x1, 0x1f ;  /* 0x0c201f0032307f89 */ /* 0x000f2200000e0000 */
[----:B0-----:R-:W-:-:S03]  /*9940*/  FADD R53, R54, R53 ;  /* 0x0000003536357221 */ /* 0x001fc60000000000 */
[----:B------:R-:W-:Y:S01]  /*9950*/  BAR.SYNC.DEFER_BLOCKING 0x0 ;  /* 0x0000000000007b1d */ /* 0x000fe20000010000 */
[----:B-1----:R-:W-:Y:S02]  /*9960*/  FADD R51, R52, R51 ;  /* 0x0000003334337221 */ /* 0x002fe40000000000 */
[----:B---3--:R-:W-:Y:S02]  /*9970*/  FADD R49, R47, R49 ;  /* 0x000000312f317221 */ /* 0x008fe40000000000 */
[----:B----4-:R-:W-:Y:S01]  /*9980*/  FADD R48, R50, R48 ;  /* 0x0000003032307221 */ /* 0x010fe20000000000 */
[----:B------:R-:W-:Y:S04]  /*9990*/  @!P0 STS [R22], R53 ;  /* 0x0000003516008388 */ /* 0x000fe80000000800 */
[----:B------:R-:W-:Y:S04]  /*99a0*/  @!P0 STS [R23], R51 ;  /* 0x0000003317008388 */ /* 0x000fe80000000800 */
[----:B------:R-:W-:Y:S04]  /*99b0*/  @!P0 STS [R24], R49 ;  /* 0x0000003118008388 */ /* 0x000fe80000000800 */
[----:B------:R-:W-:Y:S04]  /*99c0*/  @!P0 STS [R25], R48 ;  /* 0x0000003019008388 */ /* 0x000fe80000000800 */
[----:B------:R-:W-:Y:S06]  /*99d0*/  BAR.SYNC.DEFER_BLOCKING 0x0 ;  /* 0x0000000000007b1d */ /* 0x000fec0000010000 */
[----:B------:R-:W0:Y:S04]  /*99e0*/  LDS R47, [R140.X4] ;  /* 0x000000008c2f7984 */ /* 0x000e280000004800 */
[----:B0-----:R-:W0:Y:S02]  /*99f0*/  SHFL.BFLY PT, R48, R47, 0x2, 0x1f ;  /* 0x0c401f002f307f89 */ /* 0x001e2400000e0000 */
[----:B0-----:R-:W-:-:S05]  /*9a00*/  FADD R47, R47, R48 ;  /* 0x000000302f2f7221 */ /* 0x001fca0000000000 */
[----:B------:R-:W0:Y:S02]  /*9a10*/  SHFL.BFLY PT, R48, R47, 0x1, 0x1f ;  /* 0x0c201f002f307f89 */ /* 0x000e2400000e0000 */
[----:B0-----:R-:W-:-:S05]  /*9a20*/  FADD R47, R47, R48 ;  /* 0x000000302f2f7221 */ /* 0x001fca0000000000 */
[----:B------:R0:W-:Y:S01]  /*9a30*/  @!P0 STS [R140.X4], R47 ;  /* 0x0000002f8c008388 */ /* 0x0001e20000004800 */
[----:B--2---:R-:W-:-:S03]  /*9a40*/  IMAD.WIDE R88, R9, 0x2, R102 ;  /* 0x0000000209587825 */ /* 0x004fc600078e0266 */
[----:B------:R-:W-:Y:S01]  /*9a50*/  BAR.SYNC.DEFER_BLOCKING 0x0 ;  /* 0x0000000000007b1d */ /* 0x000fe20000010000 */
[----:B------:R-:W-:-:S05]  /*9a60*/  IMAD.WIDE R54, R9, 0x2, R100 ;  /* 0x0000000209367825 */ /* 0x000fca00078e0264 */
[----:B------:R-:W2:Y:S04]  /*9a70*/  LDL.64 R102, [R1+0x340] ;  /* 0x0003400001667983 */ /* 0x000ea80000100a00 */
[----:B------:R-:W3:Y:S01]  /*9a80*/  LDL.64 R100, [R1+0x338] ;  /* 0x0003380001647983 */ /* 0x000ee20000100a00 */
[----:B------:R-:W-:-:S03]  /*9a90*/  IMAD.WIDE R52, R9, 0x2, R94 ;  /* 0x0000000209347825 */ /* 0x000fc600078e025e */
[----:B------:R-:W4:Y:S01]  /*9aa0*/  LDL.64 R94, [R1+0x330] ;  /* 0x00033000015e7983 */ /* 0x000f220000100a00 */
[----:B------:R-:W-:-:S03]  /*9ab0*/  IMAD.WIDE R48, R9, 0x2, R138 ;  /* 0x0000000209307825 */ /* 0x000fc600078e028a */
[----:B0-----:R-:W4:Y:S04]  /*9ac0*/  LDL.64 R140, [R1+0x228] ;  /* 0x00022800018c7983 */ /* 0x001f280000100a00 */
[----:B------:R0:W4:Y:S04]  /*9ad0*/  LDG.E.U16 R201, [R54.64] ;  /* 0x0000000636c97981 */ /* 0x000128000c1e1500 */
[----:B------:R1:W4:Y:S01]  /*9ae0*/  LDG.E.U16 R205, [R48.64] ;  /* 0x0000000630cd7981 */ /* 0x000322000c1e1500 */
[----:B------:R-:W-:-:S03]  /*9af0*/  IMAD.WIDE R50, R9, 0x2, R112 ;  /* 0x0000000209327825 */ /* 0x000fc600078e0270 */
[----:B------:R-:W4:Y:S01]  /*9b00*/  LDL.64 R112, [R1+0x310] ;  /* 0x0003100001707983 */ /* 0x000f220000100a00 */
[----:B0-----:R-:W-:-:S03]  /*9b10*/  IMAD.WIDE R54, R9, 0x2, R98 ;  /* 0x0000000209367825 */ /* 0x001fc600078e0262 */
[----:B------:R-:W4:Y:S01]  /*9b20*/  LDL.64 R98, [R1+0x318] ;  /* 0x0003180001627983 */ /* 0x000f220000100a00 */
[----:B-1----:R-:W-:-:S03]  /*9b30*/  IMAD.WIDE R48, R9, 0x2, R110 ;  /* 0x0000000209307825 */ /* 0x002fc600078e026e */
[----:B------:R-:W4:Y:S04]  /*9b40*/  LDL.64 R110, [R1+0x300] ;  /* 0x00030000016e7983 */ /* 0x000f280000100a00 */
[----:B------:R0:W4:Y:S04]  /*9b50*/  LDG.E.U16 R197, [R50.64] ;  /* 0x0000000632c57981 */ /* 0x000128000c1e1500 */
[----:B------:R1:W4:Y:S04]  /*9b60*/  LDG.E.U16 R195, [R48.64] ;  /* 0x0000000630c37981 */ /* 0x000328000c1e1500 */
[----:B------:R2:W4:Y:S01]  /*9b70*/  LDG.E.U16 R191, [R54.64] ;  /* 0x0000000636bf7981 */ /* 0x000522000c1e1500 */
        /* <DEDUP_REMOVED lines=17> */
[----:B------:R0:W4:Y:S04]  /*9c90*/  LDG.E.U16 R183, [R88.64] ;  /* 0x0000000658b77981 */ /* 0x000128000c1e1500 */
[----:B------:R1:W4:Y:S04]  /*9ca0*/  LDG.E.U16 R175, [R48.64] ;  /* 0x0000000630af7981 */ /* 0x000328000c1e1500 */
[----:B------:R-:W4:Y:S01]  /*9cb0*/  LDL.64 R90, [R1+0x2c8] ;  /* 0x0002c800015a7983 */ /* 0x000f220000100a00 */
[----:B0-----:R-:W-:-:S03]  /*9cc0*/  IMAD.WIDE R88, R9, 0x2, R114 ;  /* 0x0000000209587825 */ /* 0x001fc600078e0272 */
[----:B------:R-:W4:Y:S04]  /*9cd0*/  LDL.64 R114, [R1+0x2a0] ;  /* 0x0002a00001727983 */ /* 0x000f280000100a00 */
[----:B------:R0:W4:Y:S01]  /*9ce0*/  LDG.E.U16 R173, [R88.64] ;  /* 0x0000000658ad7981 */ /* 0x000122000c1e1500 */
[----:B--2---:R-:W-:-:S03]  /*9cf0*/  IMAD.WIDE R54, R9, 0x2, R102 ;  /* 0x0000000209367825 */ /* 0x004fc600078e0266 */
[----:B------:R-:W2:Y:S04]  /*9d00*/  LDL.64 R102, [R1+0x2d8] ;  /* 0x0002d80001667983 */ /* 0x000ea80000100a00 */
[----:B------:R0:W2:Y:S01]  /*9d10*/  LDG.E.U16 R181, [R54.64] ;  /* 0x0000000636b57981 */ /* 0x0000a2000c1e1500 */
[----:B---3--:R-:W-:-:S03]  /*9d20*/  IMAD.WIDE R52, R9, 0x2, R100 ;  /* 0x0000000209347825 */ /* 0x008fc600078e0264 */
[----:B------:R-:W3:Y:S01]  /*9d30*/  LDL.64 R100, [R1+0x2d0] ;  /* 0x0002d00001647983 */ /* 0x000ee20000100a00 */
[----:B----4-:R-:W-:-:S03]  /*9d40*/  IMAD.WIDE R50, R9, 0x2, R94 ;  /* 0x0000000209327825 */ /* 0x010fc600078e025e */
[----:B------:R-:W4:Y:S04]  /*9d50*/  LDL.64 R94, [R1+0x2c0] ;  /* 0x0002c000015e7983 */ /* 0x000f280000100a00 */
[----:B------:R0:W4:Y:S04]  /*9d60*/  LDG.E.U16 R177, [R50.64] ;  /* 0x0000000632b17981 */ /* 0x000128000c1e1500 */
[----:B------:R1:W4:Y:S01]  /*9d70*/  LDG.E.U16 R179, [R52.64] ;  /* 0x0000000634b37981 */ /* 0x000322000c1e1500 */
[----:B0-----:R-:W-:-:S03]  /*9d80*/  IMAD.WIDE R54, R9, 0x2, R98 ;  /* 0x0000000209367825 */ /* 0x001fc600078e0262 */
[----:B------:R-:W4:Y:S01]  /*9d90*/  LDL.64 R98, [R1+0x2b8] ;  /* 0x0002b80001627983 */ /* 0x000f220000100a00 */
[----:B------:R-:W-:-:S03]  /*9da0*/  IMAD.WIDE R50, R9, 0x2, R92 ;  /* 0x0000000209327825 */ /* 0x000fc600078e025c */
[----:B------:R-:W4:Y:S01]  /*9db0*/  LDL.64 R92, [R1+0x2b0] ;  /* 0x0002b000015c7983 */ /* 0x000f220000100a00 */
[----:B-1----:R-:W-:-:S03]  /*9dc0*/  IMAD.WIDE R48, R9, 0x2, R110 ;  /* 0x0000000209307825 */ /* 0x002fc600078e026e */
[----:B------:R-:W4:Y:S01]  /*9dd0*/  LDL.64 R110, [R1+0x268] ;  /* 0x00026800016e7983 */ /* 0x000f220000100a00 */
[----:B------:R-:W-:-:S03]  /*9de0*/  IMAD.WIDE R52, R9, 0x2, R112 ;  /* 0x0000000209347825 */ /* 0x000fc600078e0270 */
        /* <DEDUP_REMOVED lines=8> */
[----:B------:R2:W4:Y:S01]  /*9e70*/  LDG.E.U16 R165, [R48.64] ;  /* 0x0000000630a57981 */ /* 0x000522000c1e1500 */
[----:B------:R-:W-:-:S03]  /*9e80*/  IMAD.WIDE R88, R9, 0x2, R108 ;  /* 0x0000000209587825 */ /* 0x000fc600078e026c */
[----:B------:R-:W4:Y:S01]  /*9e90*/  LDL.64 R108, [R1+0x298] ;  /* 0x00029800016c7983 */ /* 0x000f220000100a00 */
[----:B------:R-:W-:-:S03]  /*9ea0*/  IMAD.WIDE R54, R9, 0x2, R106 ;  /* 0x0000000209367825 */ /* 0x000fc600078e026a */
[----:B------:R-:W4:Y:S04]  /*9eb0*/  LDL.64 R106, [R1+0x270] ;  /* 0x00027000016a7983 */ /* 0x000f280000100a00 */
[----:B------:R3:W4:Y:S04]  /*9ec0*/  LDG.E.U16 R164, [R88.64] ;  /* 0x0000000658a47981 */ /* 0x000728000c1e1500 */
[----:B------:R-:W4:Y:S04]  /*9ed0*/  LDL.64 R96, [R1+0x288] ;  /* 0x0002880001607983 */ /* 0x000f280000100a00 */
[----:B------:R0:W4:Y:S04]  /*9ee0*/  LDG.E.U16 R161, [R52.64] ;  /* 0x0000000634a17981 */ /* 0x000128000c1e1500 */
[----:B------:R1:W4:Y:S01]  /*9ef0*/  LDG.E.U16 R163, [R54.64] ;  /* 0x0000000636a37981 */ /* 0x000322000c1e1500 */
[----:B--2---:R-:W-:-:S03]  /*9f00*/  IMAD.WIDE R48, R9, 0x2, R102 ;  /* 0x0000000209307825 */ /* 0x004fc600078e0266 */
[----:B------:R-:W2:Y:S04]  /*9f10*/  LDL.64 R102, [R1+0x240] ;  /* 0x0002400001667983 */ /* 0x000ea80000100a00 */
[----:B------:R0:W2:Y:S01]  /*9f20*/  LDG.E.U16 R158, [R48.64] ;  /* 0x00000006309e7981 */ /* 0x0000a2000c1e1500 */
[----:B---3--:R-:W-:-:S03]  /*9f30*/  IMAD.WIDE R88, R9, 0x2, R100 ;  /* 0x0000000209587825 */ /* 0x008fc600078e0264 */
[----:B------:R-:W3:Y:S01]  /*9f40*/  LDL.64 R100, [R1+0x238] ;  /* 0x0002380001647983 */ /* 0x000ee20000100a00 */
[----:B----4-:R-:W-:-:S03]  /*9f50*/  IMAD.WIDE R50, R9, 0x2, R98 ;  /* 0x0000000209327825 */ /* 0x010fc600078e0262 */
[----:B------:R4:W3:Y:S04]  /*9f60*/  LDG.E.U16 R157, [R88.64] ;  /* 0x00000006589d7981 */ /* 0x0008e8000c1e1500 */
[----:B------:R-:W3:Y:S01]  /*9f70*/  LDL.64 R98, [R1+0x260] ;  /* 0x0002600001627983 */ /* 0x000ee20000100a00 */
[----:B0-----:R-:W-:-:S03]  /*9f80*/  IMAD.WIDE R52, R9, 0x2, R94 ;  /* 0x0000000209347825 */ /* 0x001fc600078e025e */
[----:B------:R0:W3:Y:S01]  /*9f90*/  LDG.E.U16 R151, [R50.64] ;  /* 0x0000000632977981 */ /* 0x0000e2000c1e1500 */
[----:B------:R-:W-:-:S03]  /*9fa0*/  IMAD.WIDE R48, R9, 0x2, R92 ;  /* 0x0000000209307825 */ /* 0x000fc600078e025c */
[----:B------:R0:W3:Y:S04]  /*9fb0*/  LDG.E.U16 R153, [R52.64] ;  /* 0x0000000634997981 */ /* 0x0000e8000c1e1500 */
[----:B------:R-:W3:Y:S01]  /*9fc0*/  LDL.64 R92, [R1+0x258] ;  /* 0x00025800015c7983 */ /* 0x000ee20000100a00 */
[----:B-1----:R-:W-:-:S03]  /*9fd0*/  IMAD.WIDE R54, R9, 0x2, R90 ;  /* 0x0000000209367825 */ /* 0x002fc600078e025a */
[----:B------:R-:W3:Y:S01]  /*9fe0*/  LDL.64 R90, [R1+0x280] ;  /* 0x00028000015a7983 */ /* 0x000ee20000100a00 */
[----:B0-----:R-:W-:-:S03]  /*9ff0*/  IMAD.WIDE R52, R9, 0x2, R114 ;  /* 0x0000000209347825 */ /* 0x001fc600078e0272 */
[----:B----4-:R0:W2:Y:S04]  /*a000*/  LDG.E.U16 R89, [R48.64] ;  /* 0x0000000630597981 */ /* 0x0100a8000c1e1500 */
[----:B------:R1:W2:Y:S01]  /*a010*/  LDG.E.U16 R119, [R52.64] ;  /* 0x0000000634777981 */ /* 0x0002a2000c1e1500 */
[----:B------:R-:W-:-:S03]  /*a020*/  IMAD.WIDE R50, R9, 0x2, R116 ;  /* 0x0000000209327825 */ /* 0x000fc600078e0274 */
[----:B------:R1:W2:Y:S01]  /*a030*/  LDG.E.U16 R155, [R54.64] ;  /* 0x00000006369b7981 */ /* 0x0002a2000c1e1500 */
[----:B0-----:R-:W-:-:S03]  /*a040*/  IMAD.WIDE R48, R9, 0x2, R104 ;  /* 0x0000000209307825 */ /* 0x001fc600078e0268 */
[----:B------:R-:W2:Y:S01]  /*a050*/  LDL.64 R116, [R1+0x218] ;  /* 0x0002180001747983 */ /* 0x000ea20000100a00 */
[----:B-1----:R-:W-:-:S03]  /*a060*/  IMAD.WIDE R52, R9, 0x2, R110 ;  /* 0x0000000209347825 */ /* 0x002fc600078e026e */
[----:B------:R-:W2:Y:S01]  /*a070*/  LDL.64 R110, [R1+0x208] ;  /* 0x00020800016e7983 */ /* 0x000ea20000100a00 */
[----:B------:R-:W-:-:S03]  /*a080*/  IMAD.WIDE R114, R9, 0x2, R108 ;  /* 0x0000000209727825 */ /* 0x000fc600078e026c */
[----:B------:R3:W2:Y:S01]  /*a090*/  LDG.E.U16 R109, [R48.64] ;  /* 0x00000006306d7981 */ /* 0x0006a2000c1e1500 */
[----:B------:R-:W-:-:S03]  /*a0a0*/  IMAD.WIDE R54, R9, 0x2, R106 ;  /* 0x0000000209367825 */ /* 0x000fc600078e026a */
[----:B------:R-:W2:Y:S04]  /*a0b0*/  LDL.64 R106, [R1+0x210] ;  /* 0x00021000016a7983 */ /* 0x000ea80000100a00 */
[----:B------:R0:W2:Y:S01]  /*a0c0*/  LDG.E.U16 R88, [R54.64] ;  /* 0x0000000636587981 */ /* 0x0000a2000c1e1500 */
[----:B------:R-:W-:-:S03]  /*a0d0*/  IMAD.WIDE R104, R9, 0x2, R96 ;  /* 0x0000000209687825 */ /* 0x000fc600078e0260 */
[----:B------:R1:W2:Y:S04]  /*a0e0*/  LDG.E.U16 R51, [R50.64] ;  /* 0x0000000632337981 */ /* 0x0002a8000c1e1500 */
[----:B------:R-:W2:Y:S01]  /*a0f0*/  LDL.64 R96, [R1+0x220] ;  /* 0x0002200001607983 */ /* 0x000ea20000100a00 */
[----:B0-----:R-:W-:-:S03]  /*a100*/  IMAD.WIDE R54, R9, 0x2, R112 ;  /* 0x0000000209367825 */ /* 0x001fc600078e0270 */
[----:B------:R-:W2:Y:S04]  /*a110*/  LDL.64 R94, [R1+0x278] ;  /* 0x00027800015e7983 */ /* 0x000ea80000100a00 */
[----:B-1----:R2:W2:Y:S04]  /*a120*/  LDG.E.U16 R50, [R52.64] ;  /* 0x0000000634327981 */ /* 0x0024a8000c1e1500 */
[----:B------:R0:W2:Y:S04]  /*a130*/  LDG.E.U16 R114, [R114.64] ;  /* 0x0000000672727981 */ /* 0x0000a8000c1e1500 */
[----:B------:R1:W2:Y:S02]  /*a140*/  LDG.E.U16 R104, [R104.64] ;  /* 0x0000000668687981 */ /* 0x0002a4000c1e1500 */
[----:B--2---:R-:W-:-:S02]  /*a150*/  IMAD.WIDE R52, R9, 0x2, R102 ;  /* 0x0000000209347825 */ /* 0x004fc400078e0266 */
[----:B------:R2:W4:Y:S02]  /*a160*/  LDG.E.U16 R103, [R54.64] ;  /* 0x0000000636677981 */ /* 0x000524000c1e1500 */
[C---:B--2---:R-:W-:Y:S02]  /*a170*/  IMAD.WIDE R54, R9.reuse, 0x2, R142 ;  /* 0x0000000209367825 */ /* 0x044fe400078e028e */
[----:B------:R-:W2:Y:S04]  /*a180*/  LDL.64 R142, [R1+0x1e8] ;  /* 0x0001e800018e7983 */ /* 0x000ea80000100a00 */
[----:B------:R0:W4:Y:S01]  /*a190*/  LDG.E.U16 R55, [R54.64] ;  /* 0x0000000636377981 */ /* 0x000122000c1e1500 */
[----:B---3--:R-:W-:-:S03]  /*a1a0*/  IMAD.WIDE R48, R9, 0x2, R98 ;  /* 0x0000000209307825 */ /* 0x008fc600078e0262 */
[----:B------:R3:W4:Y:S04]  /*a1b0*/  LDG.E.U16 R98, [R52.64] ;  /* 0x0000000634627981 */ /* 0x000728000c1e1500 */
[----:B------:R0:W4:Y:S02]  /*a1c0*/  LDG.E.U16 R118, [R48.64] ;  /* 0x0000000630767981 */ /* 0x000124000c1e1500 */
[C---:B0-----:R-:W-:Y:S02]  /*a1d0*/  IMAD.WIDE R48, R9.reuse, 0x2, R100 ;  /* 0x0000000209307825 */ /* 0x041fe400078e0264 */
[----:B------:R-:W4:Y:S02]  /*a1e0*/  LDL.64 R100, [R1+0x1f8] ;  /* 0x0001f80001647983 */ /* 0x000f240000100a00 */
[----:B------:R-:W-:-:S05]  /*a1f0*/  IMAD.WIDE R92, R9, 0x2, R92 ;  /* 0x00000002095c7825 */ /* 0x000fca00078e025c */
[----:B------:R0:W4:Y:S04]  /*a200*/  LDG.E.U16 R113, [R92.64] ;  /* 0x000000065c717981 */ /* 0x000128000c1e1500 */
[----:B0-----:R0:W4:Y:S01]  /*a210*/  LDG.E.U16 R93, [R48.64] ;  /* 0x00000006305d7981 */ /* 0x001122000c1e1500 */
[----:B------:R-:W-:-:S05]  /*a220*/  IMAD.WIDE R110, R9, 0x2, R110 ;  /* 0x00000002096e7825 */ /* 0x000fca00078e026e */
[----:B------:R1:W4:Y:S01]  /*a230*/  LDG.E.U16 R102, [R110.64] ;  /* 0x000000066e667981 */ /* 0x000322000c1e1500 */
[----:B0-----:R-:W-:-:S03]  /*a240*/  IMAD.WIDE R48, R9, 0x2, R140 ;  /* 0x0000000209307825 */ /* 0x001fc600078e028c */
[----:B------:R-:W4:Y:S01]  /*a250*/  LDL.64 R140, [R1+0x1e0] ;  /* 0x0001e000018c7983 */ /* 0x000f220000100a00 */
[----:B-1----:R-:W-:-:S03]  /*a260*/  IMAD.WIDE R110, R9, 0x2, R214 ;  /* 0x00000002096e7825 */ /* 0x002fc600078e02d6 */
[----:B------:R0:W4:Y:S04]  /*a270*/  LDG.E.U16 R49, [R48.64] ;  /* 0x0000000630317981 */ /* 0x000128000c1e1500 */
[----:B------:R-:W4:Y:S01]  /*a280*/  LDL.64 R214, [R1+0x198] ;  /* 0x0001980001d67983 */ /* 0x000f220000100a00 */
[----:B------:R-:W-:-:S03]  /*a290*/  IMAD.WIDE R90, R9, 0x2, R90 ;  /* 0x00000002095a7825 */ /* 0x000fc600078e025a */
[----:B------:R1:W4:Y:S04]  /*a2a0*/  LDG.E.U16 R111, [R110.64] ;  /* 0x000000066e6f7981 */ /* 0x000328000c1e1500 */
[----:B------:R0:W4:Y:S02]  /*a2b0*/  LDG.E.U16 R99, [R90.64] ;  /* 0x000000065a637981 */ /* 0x000124000c1e1500 */
[C---:B0-----:R-:W-:Y:S02]  /*a2c0*/  IMAD.WIDE R90, R9.reuse, 0x2, R144 ;  /* 0x00000002095a7825 */ /* 0x041fe400078e0290 */
[----:B------:R-:W4:Y:S04]  /*a2d0*/  LDL.64 R144, [R1+0x1a8] ;  /* 0x0001a80001907983 */ /* 0x000f280000100a00 */
[----:B------:R0:W4:Y:S01]  /*a2e0*/  LDG.E.U16 R108, [R90.64] ;  /* 0x000000065a6c7981 */ /* 0x000122000c1e1500 */
[----:B---3--:R-:W-:-:S04]  /*a2f0*/  IMAD.WIDE R52, R9, 0x2, R106 ;  /* 0x0000000209347825 */ /* 0x008fc800078e026a */
[C---:B------:R-:W-:Y:S01]  /*a300*/  IMAD.WIDE R96, R9.reuse, 0x2, R96 ;  /* 0x0000000209607825 */ /* 0x040fe200078e0260 */
[----:B------:R2:W3:Y:S03]  /*a310*/  LDG.E.U16 R107, [R52.64] ;  /* 0x00000006346b7981 */ /* 0x0004e6000c1e1500 */
[C---:B0-----:R-:W-:Y:S02]  /*a320*/  IMAD.WIDE R90, R9.reuse, 0x2, R116 ;  /* 0x00000002095a7825 */ /* 0x041fe400078e0274 */
[----:B------:R0:W3:Y:S04]  /*a330*/  LDG.E.U16 R117, [R96.64] ;  /* 0x0000000660757981 */ /* 0x0000e8000c1e1500 */
[----:B------:R0:W3:Y:S02]  /*a340*/  LDG.E.U16 R112, [R90.64] ;  /* 0x000000065a707981 */ /* 0x0000e4000c1e1500 */
[----:B0-----:R-:W-:-:S02]  /*a350*/  IMAD.WIDE R90, R9, 0x2, R222 ;  /* 0x00000002095a7825 */ /* 0x001fc400078e02de */
[----:B------:R-:W3:Y:S04]  /*a360*/  LDL.64 R222, [R1+0x160] ;  /* 0x0001600001de7983 */ /* 0x000ee80000100a00 */
[----:B------:R0:W3:Y:S01]  /*a370*/  LDG.E.U16 R54, [R90.64] ;  /* 0x000000065a367981 */ /* 0x0000e2000c1e1500 */
[----:B------:R-:W-:-:S03]  /*a380*/  IMAD.WIDE R96, R9, 0x2, R226 ;  /* 0x0000000209607825 */ /* 0x000fc600078e02e2 */
[----:B------:R-:W3:Y:S04]  /*a390*/  LDL.64 R226, [R1+0x150] ;  /* 0x0001500001e27983 */ /* 0x000ee80000100a00 */
[----:B------:R1:W3:Y:S01]  /*a3a0*/  LDG.E.U16 R97, [R96.64] ;  /* 0x0000000660617981 */ /* 0x0002e2000c1e1500 */
[----:B0-----:R-:W-:-:S03]  /*a3b0*/  IMAD.WIDE R90, R9, 0x2, R148 ;  /* 0x00000002095a7825 */ /* 0x001fc600078e0294 */
[----:B------:R-:W3:Y:S01]  /*a3c0*/  LDL.64 R148, [R1+0x190] ;  /* 0x0001900001947983 */ /* 0x000ee20000100a00 */
[----:B--2---:R-:W-:-:S03]  /*a3d0*/  IMAD.WIDE R52, R9, 0x2, R142 ;  /* 0x0000000209347825 */ /* 0x004fc600078e028e */
[----:B------:R-:W2:Y:S04]  /*a3e0*/  LDL.64 R142, [R1+0x1a0] ;  /* 0x0001a000018e7983 */ /* 0x000ea80000100a00 */
[----:B------:R0:W2:Y:S02]  /*a3f0*/  LDG.E.U16 R48, [R52.64] ;  /* 0x0000000634307981 */ /* 0x0000a4000c1e1500 */
[C---:B0-----:R-:W-:Y:S02]  /*a400*/  IMAD.WIDE R52, R9.reuse, 0x2, R146 ;  /* 0x0000000209347825 */ /* 0x041fe400078e0292 */
[----:B------:R-:W2:Y:S04]  /*a410*/  LDL.64 R146, [R1+0x188] ;  /* 0x0001880001927983 */ /* 0x000ea80000100a00 */
[----:B-1----:R0:W2:Y:S01]  /*a420*/  LDG.E.U16 R96, [R52.64] ;  /* 0x0000000634607981 */ /* 0x0020a2000c1e1500 */
[----:B----4-:R-:W-:-:S05]  /*a430*/  IMAD.WIDE R100, R9, 0x2, R100 ;  /* 0x0000000209647825 */ /* 0x010fca00078e0264 */
[----:B------:R1:W4:Y:S02]  /*a440*/  LDG.E.U16 R92, [R100.64] ;  /* 0x00000006645c7981 */ /* 0x000324000c1e1500 */
[C---:B-1----:R-:W-:Y:S02]  /*a450*/  IMAD.WIDE R100, R9.reuse, 0x2, R218 ;  /* 0x0000000209647825 */ /* 0x042fe400078e02da */
[----:B------:R-:W4:Y:S04]  /*a460*/  LDL.64 R218, [R1+0x158] ;  /* 0x0001580001da7983 */ /* 0x000f280000100a00 */
[----:B------:R1:W4:Y:S01]  /*a470*/  LDG.E.U16 R106, [R100.64] ;  /* 0x00000006646a7981 */ /* 0x000322000c1e1500 */
[----:B0-----:R-:W-:-:S03]  /*a480*/  IMAD.WIDE R52, R9, 0x2, R206 ;  /* 0x0000000209347825 */ /* 0x001fc600078e02ce */
[----:B------:R-:W4:Y:S01]  /*a490*/  LDL.64 R206, [R1+0x168] ;  /* 0x0001680001ce7983 */ /* 0x000f220000100a00 */
[----:B------:R-:W-:-:S03]  /*a4a0*/  IMAD.WIDE R140, R9, 0x2, R140 ;  /* 0x00000002098c7825 */ /* 0x000fc600078e028c */
[----:B------:R0:W4:Y:S04]  /*a4b0*/  LDG.E.U16 R53, [R52.64] ;  /* 0x0000000634357981 */ /* 0x000128000c1e1500 */
[----:B-1----:R1:W4:Y:S04]  /*a4c0*/  LDG.E.U16 R101, [R90.64] ;  /* 0x000000065a657981 */ /* 0x002328000c1e1500 */
[----:B------:R0:W4:Y:S01]  /*a4d0*/  LDG.E.U16 R116, [R140.64] ;  /* 0x000000068c747981 */ /* 0x000122000c1e1500 */
[----:B-1----:R-:W-:-:S03]  /*a4e0*/  IMAD.WIDE R90, R9, 0x2, R210 ;  /* 0x00000002095a7825 */ /* 0x002fc600078e02d2 */
[----:B------:R-:W4:Y:S01]  /*a4f0*/  LDL.64 R210, [R1+0x170] ;  /* 0x0001700001d27983 */ /* 0x000f220000100a00 */
[----:B0-----:R-:W-:-:S03]  /*a500*/  IMAD.WIDE R140, R9, 0x2, R214 ;  /* 0x00000002098c7825 */ /* 0x001fc600078e02d6 */
[----:B------:R-:W4:Y:S04]  /*a510*/  LDL.64 R214, [R1+0x148] ;  /* 0x0001480001d67983 */ /* 0x000f280000100a00 */
[----:B------:R0:W4:Y:S01]  /*a520*/  LDG.E.U16 R110, [R140.64] ;  /* 0x000000068c6e7981 */ /* 0x000122000c1e1500 */
[----:B------:R-:W-:-:S03]  /*a530*/  IMAD.WIDE R144, R9, 0x2, R144 ;  /* 0x0000000209907825 */ /* 0x000fc600078e0290 */
[----:B------:R1:W4:Y:S01]  /*a540*/  LDG.E.U16 R91, [R90.64] ;  /* 0x000000065a5b7981 */ /* 0x000322000c1e1500 */
[----:B------:R-:W-:-:S03]  /*a550*/  IMAD.WIDE R94, R9, 0x2, R94 ;  /* 0x00000002095e7825 */ /* 0x000fc600078e025e */
[----:B------:R0:W4:Y:S04]  /*a560*/  LDG.E.U16 R47, [R144.64] ;  /* 0x00000006902f7981 */ /* 0x000128000c1e1500 */
[----:B------:R1:W4:Y:S01]  /*a570*/  LDG.E.U16 R94, [R94.64] ;  /* 0x000000065e5e7981 */ /* 0x000322000c1e1500 */
[----:B0-----:R-:W-:-:S03]  /*a580*/  IMAD.WIDE R144, R9, 0x2, R234 ;  /* 0x0000000209907825 */ /* 0x001fc600078e02ea */
[----:B------:R-:W4:Y:S04]  /*a590*/  LDL.64 R234, [R1+0x118] ;  /* 0x0001180001ea7983 */ /* 0x000f280000100a00 */
[----:B-1----:R4:W4:Y:S01]  /*a5a0*/  LDG.E.U16 R95, [R144.64] ;  /* 0x00000006905f7981 */ /* 0x002922000c1e1500 */
[----:B---3--:R-:W-:-:S05]  /*a5b0*/  IMAD.WIDE R148, R9, 0x2, R148 ;  /* 0x0000000209947825 */ /* 0x008fca00078e0294 */
[----:B------:R0:W3:Y:S01]  /*a5c0*/  LDG.E.U16 R105, [R148.64] ;  /* 0x0000000694697981 */ /* 0x0000e2000c1e1500 */
[----:B--2---:R-:W-:-:S05]  /*a5d0*/  IMAD.WIDE R142, R9, 0x2, R142 ;  /* 0x00000002098e7825 */ /* 0x004fca00078e028e */
[----:B------:R1:W2:Y:S02]  /*a5e0*/  LDG.E.U16 R115, [R142.64] ;  /* 0x000000068e737981 */ /* 0x0002a4000c1e1500 */
[C---:B-1----:R-:W-:Y:S02]  /*a5f0*/  IMAD.WIDE R142, R9.reuse, 0x2, R230 ;  /* 0x00000002098e7825 */ /* 0x042fe400078e02e6 */
[----:B------:R-:W2:Y:S04]  /*a600*/  LDL.64 R230, [R1+0x110] ;  /* 0x0001100001e67983 */ /* 0x000ea80000100a00 */
[----:B------:R1:W2:Y:S02]  /*a610*/  LDG.E.U16 R90, [R142.64] ;  /* 0x000000068e5a7981 */ /* 0x0002a4000c1e1500 */
[----:B-1----:R-:W-:-:S02]  /*a620*/  IMAD.WIDE R142, R9, 0x2, R222 ;  /* 0x00000002098e7825 */ /* 0x002fc400078e02de */
[----:B------:R-:W2:Y:S02]  /*a630*/  LDL.64 R222, [R1+0x130] ;  /* 0x0001300001de7983 */ /* 0x000ea40000100a00 */
[C---:B------:R-:W-:Y:S02]  /*a640*/  IMAD.WIDE R146, R9.reuse, 0x2, R146 ;  /* 0x0000000209927825 */ /* 0x040fe400078e0292 */
[----:B------:R1:W3:Y:S04]  /*a650*/  LDG.E.U16 R152, [R142.64] ;  /* 0x000000068e987981 */ /* 0x0002e8000c1e1500 */
[----:B------:R0:W3:Y:S01]  /*a660*/  LDG.E.U16 R100, [R146.64] ;  /* 0x0000000692647981 */ /* 0x0000e2000c1e1500 */
[----:B----4-:R-:W-:-:S03]  /*a670*/  IMAD.WIDE R144, R9, 0x2, R218 ;  /* 0x0000000209907825 */ /* 0x010fc600078e02da */
[----:B------:R-:W4:Y:S01]  /*a680*/  LDL.64 R218, [R1+0x128] ;  /* 0x0001280001da7983 */ /* 0x000f220000100a00 */
[----:B------:R-:W-:-:S03]  /*a690*/  IMAD.WIDE R140, R9, 0x2, R210 ;  /* 0x00000002098c7825 */ /* 0x000fc600078e02d2 */
[----:B------:R2:W3:Y:S04]  /*a6a0*/  LDG.E.U16 R154, [R144.64] ;  /* 0x00000006909a7981 */ /* 0x0004e8000c1e1500 */
[----:B------:R-:W3:Y:S04]  /*a6b0*/  LDL.64 R210, [R1+0x140] ;  /* 0x0001400001d27983 */ /* 0x000ee80000100a00 */
[----:B------:R0:W3:Y:S02]  /*a6c0*/  LDG.E.U16 R52, [R140.64] ;  /* 0x000000068c347981 */ /* 0x0000e4000c1e1500 */
[----:B0-----:R-:W-:-:S02]  /*a6d0*/  IMAD.WIDE R140, R9, 0x2, R206 ;  /* 0x00000002098c7825 */ /* 0x001fc400078e02ce */
[----:B------:R-:W1:Y:S02]  /*a6e0*/  LDL.64 R206, [R1+0x138] ;  /* 0x0001380001ce7983 */ /* 0x000e640000100a00 */
[C---:B------:R-:W-:Y:S02]  /*a6f0*/  IMAD.WIDE R148, R9.reuse, 0x2, R214 ;  /* 0x0000000209947825 */ /* 0x040fe400078e02d6 */
[----:B------:R-:W3:Y:S04]  /*a700*/  LDL.64 R214, [R1+0x108] ;  /* 0x0001080001d67983 */ /* 0x000ee80000100a00 */
[----:B------:R3:W3:Y:S01]  /*a710*/  LDG.E.U16 R150, [R140.64] ;  /* 0x000000068c967981 */ /* 0x0006e2000c1e1500 */
[----:B------:R-:W-:-:S03]  /*a720*/  IMAD.WIDE R146, R9, 0x2, R226 ;  /* 0x0000000209927825 */ /* 0x000fc600078e02e2 */
[----:B------:R0:W3:Y:S04]  /*a730*/  LDG.E.U16 R148, [R148.64] ;  /* 0x0000000694947981 */ /* 0x0000e8000c1e1500 */
[----:B------:R4:W3:Y:S04]  /*a740*/  LDG.E.U16 R156, [R146.64] ;  /* 0x00000006929c7981 */ /* 0x0008e8000c1e1500 */
[----:B------:R-:W3:Y:S01]  /*a750*/  LDL.64 R226, [R1+0xf0] ;  /* 0x0000f00001e27983 */ /* 0x000ee20000100a00 */
[----:B--2---:R-:W-:-:S03]  /*a760*/  IMAD.WIDE R144, R9, 0x2, R222 ;  /* 0x0000000209907825 */ /* 0x004fc600078e02de */
[----:B------:R-:W2:Y:S04]  /*a770*/  LDL.64 R222, [R1+0xe0] ;  /* 0x0000e00001de7983 */ /* 0x000ea80000100a00 */
[----:B------:R0:W2:Y:S01]  /*a780*/  LDG.E.U16 R162, [R144.64] ;  /* 0x0000000690a27981 */ /* 0x0000a2000c1e1500 */
[----:B----4-:R-:W-:-:S03]  /*a790*/  IMAD.WIDE R146, R9, 0x2, R218 ;  /* 0x0000000209927825 */ /* 0x010fc600078e02da */
[----:B------:R-:W4:Y:S04]  /*a7a0*/  LDL.64 R218, [R1+0xd8] ;  /* 0x0000d80001da7983 */ /* 0x000f280000100a00 */
[----:B------:R0:W2:Y:S01]  /*a7b0*/  LDG.E.U16 R146, [R146.64] ;  /* 0x0000000692927981 */ /* 0x0000a2000c1e1500 */
[----:B---3--:R-:W-:-:S03]  /*a7c0*/  IMAD.WIDE R140, R9, 0x2, R210 ;  /* 0x00000002098c7825 */ /* 0x008fc600078e02d2 */
[----:B------:R-:W3:Y:S04]  /*a7d0*/  LDL.64 R210, [R1+0x100] ;  /* 0x0001000001d27983 */ /* 0x000ee80000100a00 */
[----:B0-----:R0:W2:Y:S01]  /*a7e0*/  LDG.E.U16 R149, [R140.64] ;  /* 0x000000068c957981 */ /* 0x0010a2000c1e1500 */
[----:B-1----:R-:W-:-:S03]  /*a7f0*/  IMAD.WIDE R142, R9, 0x2, R206 ;  /* 0x00000002098e7825 */ /* 0x002fc600078e02ce */
[----:B------:R-:W2:Y:S01]  /*a800*/  LDL.64 R206, [R1+0xf8] ;  /* 0x0000f80001ce7983 */ /* 0x000ea20000100a00 */
[----:B0-----:R-:W-:-:S03]  /*a810*/  IMAD.WIDE R140, R9, 0x2, R236 ;  /* 0x00000002098c7825 */ /* 0x001fc600078e02ec */
[----:B------:R0:W4:Y:S04]  /*a820*/  LDG.E.U16 R160, [R142.64] ;  /* 0x000000068ea07981 */ /* 0x000128000c1e1500 */
[----:B------:R1:W4:Y:S01]  /*a830*/  LDG.E.U16 R147, [R140.64] ;  /* 0x000000068c937981 */ /* 0x000322000c1e1500 */
[----:B------:R-:W-:-:S03]  /*a840*/  IMAD.WIDE R144, R9, 0x2, R230 ;  /* 0x0000000209907825 */ /* 0x000fc600078e02e6 */
[----:B------:R-:W4:Y:S01]  /*a850*/  LDL.64 R236, [R1+0xa0] ;  /* 0x0000a00001ec7983 */ /* 0x000f220000100a00 */
[----:B0-----:R-:W-:-:S03]  /*a860*/  IMAD.WIDE R142, R9, 0x2, R234 ;  /* 0x00000002098e7825 */ /* 0x001fc600078e02ea */
[----:B------:R2:W4:Y:S01]  /*a870*/  LDG.E.U16 R168, [R144.64] ;  /* 0x0000000690a87981 */ /* 0x000522000c1e1500 */
[----:B-1----:R-:W-:-:S03]  /*a880*/  IMAD.WIDE R140, R9, 0x2, R214 ;  /* 0x00000002098c7825 */ /* 0x002fc600078e02d6 */
[----:B------:R-:W4:Y:S04]  /*a890*/  LDL.64 R214, [R1+0xd0] ;  /* 0x0000d00001d67983 */ /* 0x000f280000100a00 */
[----:B------:R3:W4:Y:S04]  /*a8a0*/  LDG.E.U16 R166, [R142.64] ;  /* 0x000000068ea67981 */ /* 0x000728000c1e1500 */
[----:B------:R0:W4:Y:S04]  /*a8b0*/  LDG.E.U16 R170, [R140.64] ;  /* 0x000000068caa7981 */ /* 0x000128000c1e1500 */
[----:B------:R-:W4:Y:S04]  /*a8c0*/  LDL.64 R234, [R1+0x60] ;  /* 0x0000600001ea7983 */ /* 0x000f280000100a00 */
[----:B------:R-:W4:Y:S01]  /*a8d0*/  LDL.64 R230, [R1+0x20] ;  /* 0x0000200001e67983 */ /* 0x000f220000100a00 */
[----:B0-----:R-:W-:-:S03]  /*a8e0*/  IMAD.WIDE R140, R9, 0x2, R226 ;  /* 0x00000002098c7825 */ /* 0x001fc600078e02e2 */
[----:B------:R-:W4:Y:S04]  /*a8f0*/  LDL.64 R226, [R1+0x98] ;  /* 0x0000980001e27983 */ /* 0x000f280000100a00 */
[----:B------:R4:W4:Y:S01]  /*a900*/  LDG.E.U16 R176, [R140.64] ;  /* 0x000000068cb07981 */ /* 0x000922000c1e1500 */
[----:B---3--:R-:W-:-:S03]  /*a910*/  IMAD.WIDE R142, R9, 0x2, R210 ;  /* 0x00000002098e7825 */ /* 0x008fc600078e02d2 */
[----:B------:R-:W3:Y:S04]  /*a920*/  LDL.64 R210, [R1+0xc8] ;  /* 0x0000c80001d27983 */ /* 0x000ee80000100a00 */
[----:B------:R0:W3:Y:S01]  /*a930*/  LDG.E.U16 R172, [R142.64] ;  /* 0x000000068eac7981 */ /* 0x0000e2000c1e1500 */
[----:B--2---:R-:W-:-:S03]  /*a940*/  IMAD.WIDE R144, R9, 0x2, R206 ;  /* 0x0000000209907825 */ /* 0x004fc600078e02ce */
[----:B------:R-:W2:Y:S01]  /*a950*/  LDL.64 R206, [R1+0xc0] ;  /* 0x0000c00001ce7983 */ /* 0x000ea20000100a00 */
[----:B0-----:R-:W-:-:S03]  /*a960*/  IMAD.WIDE R142, R9, 0x2, R222 ;  /* 0x00000002098e7825 */ /* 0x001fc600078e02de */
[----:B------:R-:W2:Y:S04]  /*a970*/  LDL.64 R222, [R1+0x90] ;  /* 0x0000900001de7983 */ /* 0x000ea80000100a00 */
[----:B------:R0:W2:Y:S04]  /*a980*/  LDG.E.U16 R174, [R144.64] ;  /* 0x0000000690ae7981 */ /* 0x0000a8000c1e1500 */
[----:B------:R3:W2:Y:S01]  /*a990*/  LDG.E.U16 R178, [R142.64] ;  /* 0x000000068eb27981 */ /* 0x0006a2000c1e1500 */
[----:B----4-:R-:W-:-:S03]  /*a9a0*/  IMAD.WIDE R140, R9, 0x2, R214 ;  /* 0x00000002098c7825 */ /* 0x010fc600078e02d6 */
[----:B------:R-:W4:Y:S01]  /*a9b0*/  LDL.64 R214, [R1+0x58] ;  /* 0x0000580001d67983 */ /* 0x000f220000100a00 */
[----:B0-----:R-:W-:-:S03]  /*a9c0*/  IMAD.WIDE R144, R9, 0x2, R218 ;  /* 0x0000000209907825 */ /* 0x001fc600078e02da */
[----:B------:R-:W4:Y:S04]  /*a9d0*/  LDL.64 R218, [R1+0x18] ;  /* 0x0000180001da7983 */ /* 0x000f280000100a00 */
[----:B------:R2:W4:Y:S04]  /*a9e0*/  LDG.E.U16 R180, [R144.64] ;  /* 0x0000000690b47981 */ /* 0x000528000c1e1500 */
[----:B------:R0:W4:Y:S02]  /*a9f0*/  LDG.E.U16 R182, [R140.64] ;  /* 0x000000068cb67981 */ /* 0x000124000c1e1500 */
[----:B0-----:R-:W-:-:S02]  /*aa00*/  IMAD.WIDE R140, R9, 0x2, R236 ;  /* 0x00000002098c7825 */ /* 0x001fc400078e02ec */
[----:B------:R-:W4:Y:S04]  /*aa10*/  LDL.64 R236, [R1+0x38] ;  /* 0x0000380001ec7983 */ /* 0x000f280000100a00 */
[----:B------:R0:W4:Y:S02]  /*aa20*/  LDG.E.U16 R188, [R140.64] ;  /* 0x000000068cbc7981 */ /* 0x000124000c1e1500 */
[C---:B0-----:R-:W-:Y:S02]  /*aa30*/  IMAD.WIDE R140, R9.reuse, 0x2, R226 ;  /* 0x00000002098c7825 */ /* 0x041fe400078e02e2 */
        /* <DEDUP_REMOVED lines=8> */
[----:B------:R0:W2:Y:S04]  /*aac0*/  LDG.E.U16 R186, [R144.64] ;  /* 0x0000000690ba7981 */ /* 0x0000a8000c1e1500 */
[----:B------:R1:W2:Y:S04]  /*aad0*/  LDG.E.U16 R190, [R142.64] ;  /* 0x000000068ebe7981 */ /* 0x0002a8000c1e1500 */
[----:B------:R-:W2:Y:S01]  /*aae0*/  LDL.64 R234, [R1+0x78] ;  /* 0x0000780001ea7983 */ /* 0x000ea20000100a00 */
[----:B0-----:R-:W-:-:S03]  /*aaf0*/  IMAD.WIDE R144, R9, 0x2, R230 ;  /* 0x0000000209907825 */ /* 0x001fc600078e02e6 */
[----:B------:R-:W2:Y:S01]  /*ab00*/  LDL.64 R230, [R1+0x88] ;  /* 0x0000880001e67983 */ /* 0x000ea20000100a00 */
[----:B-1----:R-:W-:-:S03]  /*ab10*/  IMAD.WIDE R142, R9, 0x2, R240 ;  /* 0x00000002098e7825 */ /* 0x002fc600078e02f0 */
[----:B------:R0:W2:Y:S01]  /*ab20*/  LDG.E.U16 R192, [R144.64] ;  /* 0x0000000690c07981 */ /* 0x0000a2000c1e1500 */
[----:B----4-:R-:W-:-:S03]  /*ab30*/  IMAD.WIDE R140, R9, 0x2, R214 ;  /* 0x00000002098c7825 */ /* 0x010fc600078e02d6 */
[----:B------:R1:W4:Y:S04]  /*ab40*/  LDG.E.U16 R194, [R142.64] ;  /* 0x000000068ec27981 */ /* 0x000328000c1e1500 */
        /* <DEDUP_REMOVED lines=8> */
[----:B0-----:R-:W-:-:S05]  /*abd0*/  IMAD.WIDE R144, R9, 0x2, R232 ;  /* 0x0000000209907825 */ /* 0x001fca00078e02e8 */
[----:B------:R0:W4:Y:S02]  /*abe0*/  LDG.E.U16 R204, [R144.64] ;  /* 0x0000000690cc7981 */ /* 0x000124000c1e1500 */
[----:B0-----:R-:W-:-:S04]  /*abf0*/  IMAD.WIDE R144, R9, 0x2, R228 ;  /* 0x0000000209907825 */ /* 0x001fc800078e02e4 */
[C---:B---3--:R-:W-:Y:S02]  /*ac00*/  IMAD.WIDE R140, R9.reuse, 0x2, R210 ;  /* 0x00000002098c7825 */ /* 0x048fe400078e02d2 */
[----:B------:R4:W3:Y:S02]  /*ac10*/  LDG.E.U16 R210, [R144.64] ;  /* 0x0000000690d27981 */ /* 0x0008e4000c1e1500 */
[C---:B--2---:R-:W-:Y:S02]  /*ac20*/  IMAD.WIDE R142, R9.reuse, 0x2, R206 ;  /* 0x00000002098e7825 */ /* 0x044fe400078e02ce */
[----:B------:R0:W2:Y:S04]  /*ac30*/  LDG.E.U16 R206, [R140.64] ;  /* 0x000000068cce7981 */ /* 0x0000a8000c1e1500 */
[----:B------:R1:W2:Y:S01]  /*ac40*/  LDG.E.U16 R207, [R142.64] ;  /* 0x000000068ecf7981 */ /* 0x0002a2000c1e1500 */
[----:B0-----:R-:W-:-:S03]  /*ac50*/  IMAD.WIDE R140, R9, 0x2, R226 ;  /* 0x00000002098c7825 */ /* 0x001fc600078e02e2 */
[----:B------:R-:W2:Y:S01]  /*ac60*/  LDL.64 R226, [R1] ;  /* 0x0000000001e27983 */ /* 0x000ea20000100a00 */
[----:B-1----:R-:W-:-:S03]  /*ac70*/  IMAD.WIDE R142, R9, 0x2, R230 ;  /* 0x00000002098e7825 */ /* 0x002fc600078e02e6 */
[----:B------:R-:W3:Y:S04]  /*ac80*/  LDL.64 R230, [R1+0x70] ;  /* 0x0000700001e67983 */ /* 0x000ee80000100a00 */
[----:B------:R0:W3:Y:S01]  /*ac90*/  LDG.E.U16 R211, [R140.64] ;  /* 0x000000068cd37981 */ /* 0x0000e2000c1e1500 */
[----:B----4-:R-:W-:-:S03]  /*aca0*/  IMAD.WIDE R144, R9, 0x2, R214 ;  /* 0x0000000209907825 */ /* 0x010fc600078e02d6 */
[----:B------:R1:W4:Y:S01]  /*acb0*/  LDG.E.U16 R214, [R142.64] ;  /* 0x000000068ed67981 */ /* 0x000322000c1e1500 */
[----:B0-----:R-:W-:-:S03]  /*acc0*/  IMAD.WIDE R140, R9, 0x2, R222 ;  /* 0x00000002098c7825 */ /* 0x001fc600078e02de */
[----:B------:R0:W4:Y:S01]  /*acd0*/  LDG.E.U16 R215, [R144.64] ;  /* 0x0000000690d77981 */ /* 0x000122000c1e1500 */
[----:B-1----:R-:W-:-:S03]  /*ace0*/  IMAD.WIDE R142, R9, 0x2, R218 ;  /* 0x00000002098e7825 */ /* 0x002fc600078e02da */
[----:B------:R1:W4:Y:S01]  /*acf0*/  LDG.E.U16 R218, [R140.64] ;  /* 0x000000068cda7981 */ /* 0x000322000c1e1500 */
[----:B0-----:R-:W-:-:S03]  /*ad00*/  IMAD.WIDE R144, R9, 0x2, R224 ;  /* 0x0000000209907825 */ /* 0x001fc600078e02e0 */
[----:B------:R2:W4:Y:S04]  /*ad10*/  LDG.E.U16 R219, [R142.64] ;  /* 0x000000068edb7981 */ /* 0x000528000c1e1500 */
[----:B------:R0:W4:Y:S01]  /*ad20*/  LDG.E.U16 R222, [R144.64] ;  /* 0x0000000690de7981 */ /* 0x000122000c1e1500 */
[----:B-1----:R-:W-:-:S03]  /*ad30*/  IMAD.WIDE R140, R9, 0x2, R238 ;  /* 0x00000002098c7825 */ /* 0x002fc600078e02ee */
[----:B------:R-:W4:Y:S04]  /*ad40*/  LDL.64 R238, [R1+0x30] ;  /* 0x0000300001ee7983 */ /* 0x000f280000100a00 */
[----:B------:R1:W4:Y:S01]  /*ad50*/  LDG.E.U16 R223, [R140.64] ;  /* 0x000000068cdf7981 */ /* 0x000322000c1e1500 */
[----:B0-----:R-:W-:-:S04]  /*ad60*/  IMAD.WIDE R144, R9, 0x2, R220 ;  /* 0x0000000209907825 */ /* 0x001fc800078e02dc */
[----:B-1----:R-:W-:-:S04]  /*ad70*/  IMAD.WIDE R140, R9, 0x2, R242 ;  /* 0x00000002098c7825 */ /* 0x002fc800078e02f2 */
[C---:B--2---:R-:W-:Y:S02]  /*ad80*/  IMAD.WIDE R142, R9.reuse, 0x2, R226 ;  /* 0x00000002098e7825 */ /* 0x044fe400078e02e2 */
[----:B------:R3:W2:Y:S04]  /*ad90*/  LDG.E.U16 R227, [R144.64] ;  /* 0x0000000690e37981 */ /* 0x0006a8000c1e1500 */
[----:B------:R0:W2:Y:S01]  /*ada0*/  LDG.E.U16 R226, [R142.64] ;  /* 0x000000068ee27981 */ /* 0x0000a2000c1e1500 */
[----:B---3--:R-:W-:-:S03]  /*adb0*/  IMAD.WIDE R144, R9, 0x2, R230 ;  /* 0x0000000209907825 */ /* 0x008fc600078e02e6 */
[----:B------:R1:W3:Y:S01]  /*adc0*/  LDG.E.U16 R230, [R140.64] ;  /* 0x000000068ce67981 */ /* 0x0002e2000c1e1500 */
[----:B0-----:R-:W-:-:S03]  /*add0*/  IMAD.WIDE R142, R9, 0x2, R234 ;  /* 0x00000002098e7825 */ /* 0x001fc600078e02ea */
[----:B------:R0:W2:Y:S04]  /*ade0*/  LDG.E.U16 R234, [R144.64] ;  /* 0x0000000690ea7981 */ /* 0x0000a8000c1e1500 */
[----:B------:R0:W2:Y:S01]  /*adf0*/  LDG.E.U16 R231, [R142.64] ;  /* 0x000000068ee77981 */ /* 0x0000a2000c1e1500 */
[----:B-1----:R-:W-:-:S05]  /*ae00*/  IMAD.WIDE R140, R9, 0x2, R236 ;  /* 0x00000002098c7825 */ /* 0x002fca00078e02ec */
[----:B------:R4:W2:Y:S02]  /*ae10*/  LDG.E.U16 R235, [R140.64] ;  /* 0x000000068ceb7981 */ /* 0x0008a4000c1e1500 */
[----:B----4-:R-:W-:-:S05]  /*ae20*/  IMAD.WIDE R140, R9, 0x2, R238 ;  /* 0x00000002098c7825 */ /* 0x010fca00078e02ee */
[----:B------:R1:W4:Y:S04]  /*ae30*/  LDG.E.U16 R238, [R140.64] ;  /* 0x000000068cee7981 */ /* 0x000328000c1e1500 */
[----:B-1----:R-:W2:Y:S01]  /*ae40*/  LDL.64 R140, [R1+0xe8] ;  /* 0x0000e800018c7983 */ /* 0x002ea20000100a00 */
[----:B0-----:R-:W-:-:S05]  /*ae50*/  IMAD.WIDE R142, R9, 0x2, R250 ;  /* 0x00000002098e7825 */ /* 0x001fca00078e02fa */
[----:B------:R0:W3:Y:S02]  /*ae60*/  LDG.E.U16 R236, [R142.64] ;  /* 0x000000068eec7981 */ /* 0x0000e4000c1e1500 */
[----:B0-----:R-:W-:-:S05]  /*ae70*/  IMAD.WIDE R142, R9, 0x2, R248 ;  /* 0x00000002098e7825 */ /* 0x001fca00078e02f8 */
[----:B------:R0:W3:Y:S04]  /*ae80*/  LDG.E.U16 R239, [R142.64] ;  /* 0x000000068eef7981 */ /* 0x0000e8000c1e1500 */
[----:B0-----:R-:W3:Y:S01]  /*ae90*/  LDL.64 R142, [R1+0xa8] ;  /* 0x0000a800018e7983 */ /* 0x001ee20000100a00 */
[----:B--2---:R-:W-:-:S05]  /*aea0*/  IMAD.WIDE R140, R9, 0x2, R140 ;  /* 0x00000002098c7825 */ /* 0x004fca00078e028c */
[----:B------:R0:W2:Y:S04]  /*aeb0*/  LDG.E.U16 R243, [R140.64] ;  /* 0x000000068cf37981 */ /* 0x0000a8000c1e1500 */
[----:B0-----:R-:W2:Y:S01]  /*aec0*/  LDL.64 R140, [R1+0x28] ;  /* 0x00002800018c7983 */ /* 0x001ea20000100a00 */
[----:B------:R-:W-:-:S05]  /*aed0*/  IMAD.WIDE R144, R9, 0x2, R216 ;  /* 0x0000000209907825 */ /* 0x000fca00078e02d8 */
[----:B------:R0:W4:Y:S02]  /*aee0*/  LDG.E.U16 R237, [R144.64] ;  /* 0x0000000690ed7981 */ /* 0x000124000c1e1500 */
[----:B0-----:R-:W-:-:S04]  /*aef0*/  IMAD.WIDE R144, R9, 0x2, R212 ;  /* 0x0000000209907825 */ /* 0x001fc800078e02d4 */
[C---:B---3--:R-:W-:Y:S01]  /*af00*/  IMAD.WIDE R142, R9.reuse, 0x2, R142 ;  /* 0x00000002098e7825 */ /* 0x048fe200078e028e */
[----:B------:R0:W3:Y:S03]  /*af10*/  LDG.E.U16 R242, [R144.64] ;  /* 0x0000000690f27981 */ /* 0x0000e6000c1e1500 */
[C---:B0-----:R-:W-:Y:S02]  /*af20*/  IMAD.WIDE R144, R9.reuse, 0x2, R246 ;  /* 0x0000000209907825 */ /* 0x041fe400078e02f6 */
[----:B------:R0:W3:Y:S04]  /*af30*/  LDG.E.U16 R246, [R142.64] ;  /* 0x000000068ef67981 */ /* 0x0000e8000c1e1500 */
[----:B------:R1:W3:Y:S01]  /*af40*/  LDG.E.U16 R247, [R144.64] ;  /* 0x0000000690f77981 */ /* 0x0002e2000c1e1500 */
[----:B0-----:R-:W-:-:S04]  /*af50*/  IMAD.WIDE R142, R9, 0x2, R244 ;  /* 0x00000002098e7825 */ /* 0x001fc800078e02f4 */
[----:B-1----:R-:W-:Y:S02]  /*af60*/  IMAD.WIDE R144, R9, 0x2, R208 ;  /* 0x0000000209907825 */ /* 0x002fe400078e02d0 */
[----:B------:R0:W3:Y:S04]  /*af70*/  LDG.E.U16 R142, [R142.64] ;  /* 0x000000068e8e7981 */ /* 0x0000e8000c1e1500 */
[----:B------:R1:W3:Y:S01]  /*af80*/  LDG.E.U16 R144, [R144.64] ;  /* 0x0000000690907981 */ /* 0x0002e2000c1e1500 */
[----:B------:R-:W-:Y:S02]  /*af90*/  F2FP.BF16.PACK_AB R133, R7, R133 ;  /* 0x000000850785723e */ /* 0x000fe400000010ff */
[----:B------:R-:W-:Y:S01]  /*afa0*/  F2FP.BF16.PACK_AB R124, R31, R124 ;  /* 0x0000007c1f7c723e */ /* 0x000fe200000010ff */
[----:B------:R-:W-:Y:S01]  /*afb0*/  LDS R7, [R20.X16] ;  /* 0x0000000014077984 */ /* 0x000fe2000000c800 */
[----:B------:R-:W-:-:S03]  /*afc0*/  F2FP.BF16.PACK_AB R122, R32, R122 ;  /* 0x0000007a207a723e */ /* 0x000fc600000010ff */
[----:B------:R-:W-:Y:S04]  /*afd0*/  LDS R32, [R19.X16] ;  /* 0x0000000013207984 */ /* 0x000fe8000000c800 */
[----:B------:R-:W-:Y:S01]  /*afe0*/  LDS R31, [R21.X16] ;  /* 0x00000000151f7984 */ /* 0x000fe2000000c800 */
[C---:B-1----:R-:W-:Y:S02]  /*aff0*/  LOP3.LUT R145, R26.reuse, 0x10, RZ, 0x3c, !PT ;  /* 0x000000101a917812 */ /* 0x042fe400078e3cff */
[----:B0-----:R-:W-:Y:S01]  /*b000*/  LOP3.LUT R143, R26, 0x20, RZ, 0x3c, !PT ;  /* 0x000000201a8f7812 */ /* 0x001fe200078e3cff */
[----:B--2---:R-:W-:-:S06]  /*b010*/  IMAD.WIDE R140, R9, 0x2, R140 ;  /* 0x00000002098c7825 */ /* 0x004fcc00078e028c */
[----:B------:R0:W2:Y:S04]  /*b020*/  LDG.E.U16 R140, [R140.64] ;  /* 0x000000068c8c7981 */ /* 0x0000a8000c1e1500 */
[----:B0-----:R-:W0:Y:S02]  /*b030*/  S2R R141, SR_TID.X ;  /* 0x00000000008d7919 */ /* 0x001e240000002100 */
[----:B0-----:R-:W-:-:S06]  /*b040*/  LOP3.LUT R141, R141, 0x1c, RZ, 0xc0, !PT ;  /* 0x0000001c8d8d7812 */ /* 0x001fcc00078ec0ff */
[----:B------:R-:W-:Y:S04]  /*b050*/  LDS R141, [R141.X4] ;  /* 0x000000008d8d7984 */ /* 0x000fe80000004800 */
[----:B------:R-:W-:Y:S06]  /*b060*/  BAR.SYNC.DEFER_BLOCKING 0x0 ;  /* 0x0000000000007b1d */ /* 0x000fec0000010000 */
        /* <DEDUP_REMOVED lines=108> */
[----:B------:R-:W-:-:S03]  /*b730*/  F2FP.BF16.PACK_AB R46, R30, R46 ;  /* 0x0000002e1e2e723e */ /* 0x000fc600000010ff */
[----:B------:R0:W-:Y:S01]  /*b740*/  STS.U16 [R143+0x4600], R52 ;  /* 0x004600348f007388 */ /* 0x0001e20000000400 */
[----:B------:R-:W-:-:S03]  /*b750*/  FADD R30, -R0, R45 ;  /* 0x0000002d001e7221 */ /* 0x000fc60000000100 */
[----:B------:R-:W-:Y:S01]  /*b760*/  STS.U16 [R143+0x4e00], R162 ;  /* 0x004e00a28f007388 */ /* 0x000fe20000000400 */
[----:B------:R-:W-:-:S03]  /*b770*/  F2FP.BF16.PACK_AB R43, R43, R134 ;  /* 0x000000862b2b723e */ /* 0x000fc600000010ff */
[----:B------:R-:W-:Y:S01]  /*b780*/  STS.U16 [R143+0x5600], R176 ;  /* 0x005600b08f007388 */ /* 0x000fe20000000400 */
[----:B------:R-:W-:Y:S02]  /*b790*/  F2FP.BF16.PACK_AB R35, R35, R132 ;  /* 0x000000842323723e */ /* 0x000fe400000010ff */
[----:B------:R-:W-:Y:S01]  /*b7a0*/  F2FP.BF16.PACK_AB R36, R36, R130 ;  /* 0x000000822424723e */ /* 0x000fe200000010ff */
[----:B------:R-:W-:Y:S01]  /*b7b0*/  STS.U16 [R143+0x5e00], R230 ;  /* 0x005e00e68f007388 */ /* 0x000fe20000000400 */
[----:B------:R-:W-:Y:S02]  /*b7c0*/  F2FP.BF16.PACK_AB R34, R34, R128 ;  /* 0x000000802222723e */ /* 0x000fe400000010ff */
[----:B------:R-:W-:Y:S01]  /*b7d0*/  F2FP.BF16.PACK_AB R33, R33, R126 ;  /* 0x0000007e2121723e */ /* 0x000fe200000010ff */
[----:B------:R-:W-:Y:S01]  /*b7e0*/  STS.U16 [R143+0x6600], R234 ;  /* 0x006600ea8f007388 */ /* 0x000fe20000000400 */
[----:B------:R-:W-:Y:S02]  /*b7f0*/  F2FP.BF16.PACK_AB R37, R37, R135 ;  /* 0x000000872525723e */ /* 0x000fe400000010ff */
[----:B------:R-:W-:Y:S01]  /*b800*/  LOP3.LUT R45, R14, 0x40, RZ, 0x3c, !PT ;  /* 0x000000400e2d7812 */ /* 0x000fe200078e3cff */
[----:B------:R-:W-:Y:S01]  /*b810*/  STS.U16 [R143+0x6e00], R238 ;  /* 0x006e00ee8f007388 */ /* 0x000fe20000000400 */
[----:B------:R-:W-:-:S03]  /*b820*/  F2FP.BF16.PACK_AB R44, R44, R131 ;  /* 0x000000832c2c723e */ /* 0x000fc600000010ff */
[----:B------:R-:W-:Y:S01]  /*b830*/  STS.U16 [R143+0x7600], R239 ;  /* 0x007600ef8f007388 */ /* 0x000fe20000000400 */
[----:B------:R-:W-:-:S03]  /*b840*/  F2FP.BF16.PACK_AB R42, R42, R129 ;  /* 0x000000812a2a723e */ /* 0x000fc600000010ff */
[----:B---3--:R-:W-:Y:S01]  /*b850*/  STS.U16 [R143+0x7e00], R242 ;  /* 0x007e00f28f007388 */ /* 0x008fe20000000400 */
[----:B------:R-:W-:-:S03]  /*b860*/  F2FP.BF16.PACK_AB R41, R41, R127 ;  /* 0x0000007f2929723e */ /* 0x000fc600000010ff */
[----:B------:R-:W-:Y:S01]  /*b870*/  STS.U16 [R252+0x700], R191 ;  /* 0x000700bffc007388 */ /* 0x000fe20000000400 */
[----:B------:R-:W-:-:S03]  /*b880*/  F2FP.BF16.PACK_AB R40, R40, R123 ;  /* 0x0000007b2828723e */ /* 0x000fc600000010ff */
[----:B------:R-:W-:Y:S01]  /*b890*/  STS.U16 [R252+0xf00], R175 ;  /* 0x000f00affc007388 */ /* 0x000fe20000000400 */
[----:B------:R-:W-:-:S03]  /*b8a0*/  F2FP.BF16.PACK_AB R39, R39, R125 ;  /* 0x0000007d2727723e */ /* 0x000fc600000010ff */
        /* <DEDUP_REMOVED lines=11> */
[----:B--2---:R-:W-:Y:S04]  /*b960*/  STS.U16 [R252+0x6f00], R140 ;  /* 0x006f008cfc007388 */ /* 0x004fe80000000400 */
[----:B------:R-:W-:Y:S04]  /*b970*/  STS.U16 [R252+0x7700], R142 ;  /* 0x0077008efc007388 */ /* 0x000fe80000000400 */
[----:B------:R-:W-:Y:S01]  /*b980*/  STS.U16 [R252+0x7f00], R144 ;  /* 0x007f0090fc007388 */ /* 0x000fe20000000400 */
[----:B------:R-:W-:-:S03]  /*b990*/  F2FP.BF16.PACK_AB R38, R38, R121 ;  /* 0x000000792626723e */ /* 0x000fc600000010ff */
[----:B------:R-:W-:Y:S04]  /*b9a0*/  STS [R14+0xa000], R46 ;  /* 0x00a0002e0e007388 */ /* 0x000fe80000000800 */
[----:B------:R1:W-:Y:S04]  /*b9b0*/  STS [R14+0xa800], R35 ;  /* 0x00a800230e007388 */ /* 0x0003e80000000800 */
[----:B------:R-:W-:Y:S04]  /*b9c0*/  STS [R14+0xa080], R43 ;  /* 0x00a0802b0e007388 */ /* 0x000fe80000000800 */
        /* <DEDUP_REMOVED lines=13> */
[----:B------:R-:W-:Y:S01]  /*baa0*/  BAR.SYNC.DEFER_BLOCKING 0x0 ;  /* 0x0000000000007b1d */ /* 0x000fe20000010000 */
[----:B------:R-:W-:-:S02]  /*bab0*/  FADD R6, -R2, R6 ;  /* 0x0000000602067221 */ /* 0x000fc40000000100 */
[----:B------:R-:W-:Y:S02]  /*bac0*/  FMUL R30, R30, 1.4426950216293334961 ;  /* 0x3fb8aa3b1e1e7820 */ /* 0x000fe40000400000 */
[----:B------:R-:W-:-:S04]  /*bad0*/  FMUL R6, R6, 1.4426950216293334961 ;  /* 0x3fb8aa3b06067820 */ /* 0x000fc80000400000 */
[----:B------:R-:W0:Y:S08]  /*bae0*/  MUFU.EX2 R30, R30 ;  /* 0x0000001e001e7308 */ /* 0x000e300000000800 */
[----:B------:R-:W2:Y:S01]  /*baf0*/  MUFU.EX2 R6, R6 ;  /* 0x0000000600067308 */ /* 0x000ea20000000800 */
[----:B------:R-:W-:Y:S04]  /*bb00*/  LDSM.16.M88.4 R88, [R28+0xa000] ;  /* 0x00a000001c58783b */ /* 0x000fe80000000200 */
[----:B------:R-:W3:Y:S04]  /*bb10*/  LDSM.16.M88.4 R36, [R13] ;  /* 0x000000000d24783b */ /* 0x000ee80000000200 */
[----:B------:R-:W4:Y:S04]  /*bb20*/  LDSM.16.M88.4 R40, [R13+0x2000] ;  /* 0x002000000d28783b */ /* 0x000f280000000200 */
[----:B------:R-:W1:Y:S04]  /*bb30*/  LDSM.16.M88.4 R44, [R13+0x4000] ;  /* 0x004000000d2c783b */ /* 0x000e680000000200 */
[----:B------:R-:W1:Y:S01]  /*bb40*/  LDSM.16.M88.4 R48, [R13+0x6000] ;  /* 0x006000000d30783b */ /* 0x000e620000000200 */
[----:B0-----:R-:W-:-:S02]  /*bb50*/  FMUL R52, R30, R80 ;  /* 0x000000501e347220 */ /* 0x001fc40000400000 */
[----:B------:R-:W-:Y:S02]  /*bb60*/  FMUL R53, R30, R81 ;  /* 0x000000511e357220 */ /* 0x000fe40000400000 */
[C---:B--2---:R-:W-:Y:S02]  /*bb70*/  FMUL R54, R6.reuse, R82 ;  /* 0x0000005206367220 */ /* 0x044fe40000400000 */
[----:B------:R-:W-:Y:S02]  /*bb80*/  FMUL R55, R6, R83 ;  /* 0x0000005306377220 */ /* 0x000fe40000400000 */
[----:B------:R-:W0:Y:S01]  /*bb90*/  LDSM.16.M88.4 R80, [R28+0xb000] ;  /* 0x00b000001c50783b */ /* 0x000e220000000200 */
[----:B------:R-:W-:Y:S02]  /*bba0*/  FADD R8, -R3, R8 ;  /* 0x0000000803087221 */ /* 0x000fe40000000100 */
[----:B------:R-:W-:Y:S02]  /*bbb0*/  FADD R5, -R4, R5 ;  /* 0x0000000504057221 */ /* 0x000fe40000000100 */
[----:B------:R-:W-:-:S02]  /*bbc0*/  FMUL R8, R8, 1.4426950216293334961 ;  /* 0x3fb8aa3b08087820 */ /* 0x000fc40000400000 */
[----:B------:R-:W-:Y:S02]  /*bbd0*/  FMUL R5, R5, 1.4426950216293334961 ;  /* 0x3fb8aa3b05057820 */ /* 0x000fe40000400000 */
[C---:B------:R-:W-:Y:S02]  /*bbe0*/  FMUL R56, R30.reuse, R56 ;  /* 0x000000381e387220 */ /* 0x040fe40000400000 */
[----:B------:R-:W-:Y:S01]  /*bbf0*/  FMUL R57, R30, R57 ;  /* 0x000000391e397220 */ /* 0x000fe20000400000 */
[----:B------:R-:W2:Y:S01]  /*bc00*/  MUFU.EX2 R8, R8 ;  /* 0x0000000800087308 */ /* 0x000ea20000000800 */
[C---:B------:R-:W-:Y:S02]  /*bc10*/  FMUL R58, R6.reuse, R58 ;  /* 0x0000003a063a7220 */ /* 0x040fe40000400000 */
[----:B------:R-:W-:Y:S02]  /*bc20*/  FMUL R59, R6, R59 ;  /* 0x0000003b063b7220 */ /* 0x000fe40000400000 */
[----:B------:R-:W-:-:S02]  /*bc30*/  FMUL R72, R30, R72 ;  /* 0x000000481e487220 */ /* 0x000fc40000400000 */
[----:B------:R-:W-:Y:S01]  /*bc40*/  FMUL R73, R30, R73 ;  /* 0x000000491e497220 */ /* 0x000fe20000400000 */
[----:B------:R-:W0:Y:S01]  /*bc50*/  MUFU.EX2 R5, R5 ;  /* 0x0000000500057308 */ /* 0x000e220000000800 */
[C---:B------:R-:W-:Y:S02]  /*bc60*/  FMUL R74, R6.reuse, R74 ;  /* 0x0000004a064a7220 */ /* 0x040fe40000400000 */
[----:B------:R-:W-:Y:S02]  /*bc70*/  FMUL R75, R6, R75 ;  /* 0x0000004b064b7220 */ /* 0x000fe40000400000 */
[C---:B------:R-:W-:Y:S02]  /*bc80*/  FMUL R68, R30.reuse, R68 ;  /* 0x000000441e447220 */ /* 0x040fe40000400000 */
[----:B------:R-:W-:Y:S02]  /*bc90*/  FMUL R69, R30, R69 ;  /* 0x000000451e457220 */ /* 0x000fe40000400000 */
[----:B------:R-:W-:-:S02]  /*bca0*/  FMUL R70, R6, R70 ;  /* 0x0000004606467220 */ /* 0x000fc40000400000 */
[----:B------:R-:W-:Y:S01]  /*bcb0*/  FMUL R71, R6, R71 ;  /* 0x0000004706477220 */ /* 0x000fe20000400000 */
[----:B-1----:R-:W-:Y:S01]  /*bcc0*/  LOP3.LUT R35, R28, 0x20, RZ, 0x3c, !PT ;  /* 0x000000201c237812 */ /* 0x002fe200078e3cff */
[C---:B---3--:R-:W-:Y:S04]  /*bcd0*/  HMMA.16816.F32.BF16 R52, R88.reuse, R36, R52 ;  /* 0x000000245834723c */ /* 0x048fe80000041834 */
[----:B------:R-:W-:Y:S04]  /*bce0*/  LDSM.16.M88.4 R92, [R35+0xb000] ;  /* 0x00b00000235c783b */ /* 0x000fe80000000200 */
[C---:B----4-:R-:W-:Y:S08]  /*bcf0*/  HMMA.16816.F32.BF16 R56, R88.reuse, R40, R56 ;  /* 0x000000285838723c */ /* 0x050ff00000041838 */
[C---:B------:R-:W-:Y:S08]  /*bd00*/  HMMA.16816.F32.BF16 R72, R88.reuse, R44, R72 ;  /* 0x0000002c5848723c */ /* 0x040ff00000041848 */
[----:B------:R-:W-:Y:S01]  /*bd10*/  HMMA.16816.F32.BF16 R68, R88, R48, R68 ;  /* 0x000000305844723c */ /* 0x000fe20000041844 */
[----:B------:R-:W1:Y:S01]  /*bd20*/  LDSM.16.M88.4 R88, [R35+0xa000] ;  /* 0x00a000002358783b */ /* 0x000e620000000200 */
[----:B--2---:R-:W-:-:S02]  /*bd30*/  FMUL R84, R8, R84 ;  /* 0x0000005408547220 */ /* 0x004fc40000400000 */
[C---:B------:R-:W-:Y:S02]  /*bd40*/  FMUL R85, R8.reuse, R85 ;  /* 0x0000005508557220 */ /* 0x040fe40000400000 */
[C---:B0-----:R-:W-:Y:S02]  /*bd50*/  FMUL R86, R5.reuse, R86 ;  /* 0x0000005605567220 */ /* 0x041fe40000400000 */
[C---:B------:R-:W-:Y:S02]  /*bd60*/  FMUL R87, R5.reuse, R87 ;  /* 0x0000005705577220 */ /* 0x040fe40000400000 */
[C---:B------:R-:W-:Y:S02]  /*bd70*/  FMUL R60, R8.reuse, R60 ;  /* 0x0000003c083c7220 */ /* 0x040fe40000400000 */
[----:B------:R-:W-:Y:S02]  /*bd80*/  FMUL R61, R8, R61 ;  /* 0x0000003d083d7220 */ /* 0x000fe40000400000 */
[----:B------:R-:W-:-:S02]  /*bd90*/  FMUL R62, R5, R62 ;  /* 0x0000003e053e7220 */ /* 0x000fc40000400000 */
[C---:B------:R-:W-:Y:S02]  /*bda0*/  FMUL R63, R5.reuse, R63 ;  /* 0x0000003f053f7220 */ /* 0x040fe40000400000 */
[C---:B------:R-:W-:Y:S02]  /*bdb0*/  FMUL R76, R8.reuse, R76 ;  /* 0x0000004c084c7220 */ /* 0x040fe40000400000 */
[C---:B------:R-:W-:Y:S02]  /*bdc0*/  FMUL R77, R8.reuse, R77 ;  /* 0x0000004d084d7220 */ /* 0x040fe40000400000 */
[C---:B------:R-:W-:Y:S02]  /*bdd0*/  FMUL R78, R5.reuse, R78 ;  /* 0x0000004e054e7220 */ /* 0x040fe40000400000 */
[----:B------:R-:W-:Y:S02]  /*bde0*/  FMUL R79, R5, R79 ;  /* 0x0000004f054f7220 */ /* 0x000fe40000400000 */
[----:B------:R-:W-:-:S02]  /*bdf0*/  FMUL R64, R8, R64 ;  /* 0x0000004008407220 */ /* 0x000fc40000400000 */
[----:B------:R-:W-:Y:S02]  /*be00*/  FMUL R65, R8, R65 ;  /* 0x0000004108417220 */ /* 0x000fe40000400000 */
[C---:B------:R-:W-:Y:S02]  /*be10*/  FMUL R66, R5.reuse, R66 ;  /* 0x0000004205427220 */ /* 0x040fe40000400000 */
[----:B------:R-:W-:Y:S01]  /*be20*/  FMUL R67, R5, R67 ;  /* 0x0000004305437220 */ /* 0x000fe20000400000 */
[----:B------:R-:W-:Y:S01]  /*be30*/  HMMA.16816.F32.BF16 R84, R80, R36, R84 ;  /* 0x000000245054723c */ /* 0x000fe20000041854 */
[----:B------:R-:W-:Y:S02]  /*be40*/  LOP3.LUT R34, R28, 0x40, RZ, 0x3c, !PT ;  /* 0x000000401c227812 */ /* 0x000fe400078e3cff */
[----:B------:R-:W-:-:S03]  /*be50*/  LOP3.LUT R143, R13, 0x40, RZ, 0x3c, !PT ;  /* 0x000000400d8f7812 */ /* 0x000fc600078e3cff */
[----:B------:R-:W-:Y:S02]  /*be60*/  LDSM.16.M88.4 R100, [R34+0xa000] ;  /* 0x00a000002264783b */ /* 0x000fe40000000200 */
[C---:B------:R-:W-:Y:S02]  /*be70*/  HMMA.16816.F32.BF16 R60, R80.reuse, R40, R60 ;  /* 0x00000028503c723c */ /* 0x040fe4000004183c */
[----:B------:R-:W0:Y:S04]  /*be80*/  LDSM.16.M88.4 R96, [R143+0x2000] ;  /* 0x002000008f60783b */ /* 0x000e280000000200 */
[----:B------:R-:W2:Y:S02]  /*be90*/  LDSM.16.M88.4 R112, [R143+0x4000] ;  /* 0x004000008f70783b */ /* 0x000ea40000000200 */
[C---:B------:R-:W-:Y:S02]  /*bea0*/  HMMA.16816.F32.BF16 R76, R80.reuse, R44, R76 ;  /* 0x0000002c504c723c */ /* 0x040fe4000004184c */
[----:B------:R-:W3:Y:S04]  /*beb0*/  LDSM.16.M88.4 R108, [R143+0x6000] ;  /* 0x006000008f6c783b */ /* 0x000ee80000000200 */
[----:B------:R-:W-:Y:S02]  /*bec0*/  LDSM.16.M88.4 R104, [R34+0xb000] ;  /* 0x00b000002268783b */ /* 0x000fe40000000200 */
[----:B------:R-:W-:Y:S02]  /*bed0*/  HMMA.16816.F32.BF16 R80, R80, R48, R64 ;  /* 0x000000305050723c */ /* 0x000fe40000041840 */
[----:B------:R-:W4:Y:S01]  /*bee0*/  LDSM.16.M88.4 R64, [R143] ;  /* 0x000000008f40783b */ /* 0x000f220000000200 */
[----:B------:R-:W-:-:S05]  /*bef0*/  LOP3.LUT R33, R28, 0x60, RZ, 0x3c, !PT ;  /* 0x000000601c217812 */ /* 0x000fca00078e3cff */
[C---:B-1----:R-:W-:Y:S08]  /*bf00*/  HMMA.16816.F32.BF16 R56, R88.reuse, R42, R56 ;  /* 0x0000002a5838723c */ /* 0x042ff00000041838 */
[C---:B------:R-:W-:Y:S08]  /*bf10*/  HMMA.16816.F32.BF16 R72, R88.reuse, R46, R72 ;  /* 0x0000002e5848723c */ /* 0x040ff00000041848 */
[----:B------:R-:W-:Y:S08]  /*bf20*/  HMMA.16816.F32.BF16 R68, R88, R50, R68 ;  /* 0x000000325844723c */ /* 0x000ff00000041844 */
[C---:B------:R-:W-:Y:S08]  /*bf30*/  HMMA.16816.F32.BF16 R84, R92.reuse, R38, R84 ;  /* 0x000000265c54723c */ /* 0x040ff00000041854 */
[C---:B------:R-:W-:Y:S01]  /*bf40*/  HMMA.16816.F32.BF16 R60, R92.reuse, R42, R60 ;  /* 0x0000002a5c3c723c */ /* 0x040fe2000004183c */
[----:B------:R-:W-:Y:S07]  /*bf50*/  LDSM.16.M88.4 R40, [R33+0xb000] ;  /* 0x00b000002128783b */ /* 0x000fee0000000200 */
[----:B------:R-:W-:Y:S01]  /*bf60*/  HMMA.16816.F32.BF16 R76, R92, R46, R76 ;  /* 0x0000002e5c4c723c */ /* 0x000fe2000004184c */
[----:B------:R-:W-:Y:S07]  /*bf70*/  LDSM.16.M88.4 R44, [R13+0x80] ;  /* 0x000080000d2c783b */ /* 0x000fee0000000200 */
[----:B------:R-:W-:Y:S01]  /*bf80*/  HMMA.16816.F32.BF16 R52, R88, R38, R52 ;  /* 0x000000265834723c */ /* 0x000fe20000041834 */
[----:B------:R-:W1:Y:S04]  /*bf90*/  LDSM.16.M88.4 R36, [R33+0xa000] ;  /* 0x00a000002124783b */ /* 0x000e680000000200 */
[----:B------:R-:W-:Y:S03]  /*bfa0*/  LDSM.16.M88.4 R88, [R28+0xa080] ;  /* 0x00a080001c58783b */ /* 0x000fe60000000200 */
[----:B------:R-:W-:Y:S01]  /*bfb0*/  HMMA.16816.F32.BF16 R80, R92, R50, R80 ;  /* 0x000000325c50723c */ /* 0x000fe20000041850 */
[----:B------:R-:W1:Y:S04]  /*bfc0*/  LDSM.16.M88.4 R48, [R13+0x2080] ;  /* 0x002080000d30783b */ /* 0x000e680000000200 */
[----:B------:R-:W-:Y:S03]  /*bfd0*/  LDSM.16.M88.4 R92, [R28+0xb080] ;  /* 0x00b080001c5c783b */ /* 0x000fe60000000200 */
[C---:B0-----:R-:W-:Y:S08]  /*bfe0*/  HMMA.16816.F32.BF16 R56, R100.reuse, R96, R56 ;  /* 0x000000606438723c */ /* 0x041ff00000041838 */
[C---:B--2---:R-:W-:Y:S08]  /*bff0*/  HMMA.16816.F32.BF16 R72, R100.reuse, R112, R72 ;  /* 0x000000706448723c */ /* 0x044ff00000041848 */
[----:B---3--:R-:W-:Y:S08]  /*c000*/  HMMA.16816.F32.BF16 R68, R100, R108, R68 ;  /* 0x0000006c6444723c */ /* 0x008ff00000041844 */
[C---:B----4-:R-:W-:Y:S08]  /*c010*/  HMMA.16816.F32.BF16 R84, R104.reuse, R64, R84 ;  /* 0x000000406854723c */ /* 0x050ff00000041854 */
[C---:B------:R-:W-:Y:S08]  /*c020*/  HMMA.16816.F32.BF16 R60, R104.reuse, R96, R60 ;  /* 0x00000060683c723c */ /* 0x040ff0000004183c */
[----:B------:R-:W-:Y:S08]  /*c030*/  HMMA.16816.F32.BF16 R76, R104, R112, R76 ;  /* 0x00000070684c723c */ /* 0x000ff0000004184c */
[----:B------:R-:W-:Y:S01]  /*c040*/  HMMA.16816.F32.BF16 R52, R100, R64, R52 ;  /* 0x000000406434723c */ /* 0x000fe20000041834 */
[----:B------:R-:W-:Y:S07]  /*c050*/  LDSM.16.M88.4 R100, [R13+0x6080] ;  /* 0x006080000d64783b */ /* 0x000fee0000000200 */
[----:B------:R-:W-:Y:S01]  /*c060*/  HMMA.16816.F32.BF16 R80, R104, R108, R80 ;  /* 0x0000006c6850723c */ /* 0x000fe20000041850 */
[----:B------:R-:W0:Y:S07]  /*c070*/  LDSM.16.M88.4 R104, [R13+0x4080] ;  /* 0x004080000d68783b */ /* 0x000e2e0000000200 */
[C---:B-1----:R-:W-:Y:S08]  /*c080*/  HMMA.16816.F32.BF16 R56, R36.reuse, R98, R56 ;  /* 0x000000622438723c */ /* 0x042ff00000041838 */
[C---:B------:R-:W-:Y:S08]  /*c090*/  HMMA.16816.F32.BF16 R72, R36.reuse, R114, R72 ;  /* 0x000000722448723c */ /* 0x040ff00000041848 */
[----:B------:R-:W-:Y:S08]  /*c0a0*/  HMMA.16816.F32.BF16 R68, R36, R110, R68 ;  /* 0x0000006e2444723c */ /* 0x000ff00000041844 */
[C---:B------:R-:W-:Y:S08]  /*c0b0*/  HMMA.16816.F32.BF16 R84, R40.reuse, R66, R84 ;  /* 0x000000422854723c */ /* 0x040ff00000041854 */
[C---:B------:R-:W-:Y:S08]  /*c0c0*/  HMMA.16816.F32.BF16 R60, R40.reuse, R98, R60 ;  /* 0x00000062283c723c */ /* 0x040ff0000004183c */
[----:B------:R-:W-:Y:S01]  /*c0d0*/  HMMA.16816.F32.BF16 R76, R40, R114, R76 ;  /* 0x00000072284c723c */ /* 0x000fe2000004184c */
[----:B------:R-:W-:Y:S07]  /*c0e0*/  LDSM.16.M88.4 R112, [R34+0xb080] ;  /* 0x00b080002270783b */ /* 0x000fee0000000200 */
[----:B------:R-:W-:Y:S01]  /*c0f0*/  HMMA.16816.F32.BF16 R52, R36, R66, R52 ;  /* 0x000000422434723c */ /* 0x000fe20000041834 */
[----:B------:R-:W1:Y:S04]  /*c100*/  LDSM.16.M88.4 R36, [R35+0xa080] ;  /* 0x00a080002324783b */ /* 0x000e680000000200 */
[----:B------:R-:W-:Y:S03]  /*c110*/  LDSM.16.M88.4 R64, [R143+0x6080] ;  /* 0x006080008f40783b */ /* 0x000fe60000000200 */
[----:B------:R-:W-:Y:S01]  /*c120*/  HMMA.16816.F32.BF16 R80, R40, R110, R80 ;  /* 0x0000006e2850723c */ /* 0x000fe20000041850 */
[----:B------:R-:W2:Y:S07]  /*c130*/  LDSM.16.M88.4 R40, [R35+0xb080] ;  /* 0x00b080002328783b */ /* 0x000eae0000000200 */
[C---:B------:R-:W-:Y:S08]  /*c140*/  HMMA.16816.F32.BF16 R56, R88.reuse, R48, R56 ;  /* 0x000000305838723c */ /* 0x040ff00000041838 */
[C---:B0-----:R-:W-:Y:S08]  /*c150*/  HMMA.16816.F32.BF16 R72, R88.reuse, R104, R72 ;  /* 0x000000685848723c */ /* 0x041ff00000041848 */
[----:B------:R-:W-:Y:S08]  /*c160*/  HMMA.16816.F32.BF16 R68, R88, R100, R68 ;  /* 0x000000645844723c */ /* 0x000ff00000041844 */
[C---:B------:R-:W-:Y:S08]  /*c170*/  HMMA.16816.F32.BF16 R84, R92.reuse, R44, R84 ;  /* 0x0000002c5c54723c */ /* 0x040ff00000041854 */
[C---:B------:R-:W-:Y:S01]  /*c180*/  HMMA.16816.F32.BF16 R96, R92.reuse, R48, R60 ;  /* 0x000000305c60723c */ /* 0x040fe2000004183c */
[----:B------:R-:W-:Y:S07]  /*c190*/  LDSM.16.M88.4 R60, [R143+0x2080] ;  /* 0x002080008f3c783b */ /* 0x000fee0000000200 */
[----:B------:R-:W-:Y:S01]  /*c1a0*/  HMMA.16816.F32.BF16 R108, R92, R104, R76 ;  /* 0x000000685c6c723c */ /* 0x000fe2000004184c */
[----:B------:R-:W-:Y:S07]  /*c1b0*/  LDSM.16.M88.4 R76, [R143+0x4080] ;  /* 0x004080008f4c783b */ /* 0x000fee0000000200 */
[----:B------:R-:W-:Y:S01]  /*c1c0*/  HMMA.16816.F32.BF16 R52, R88, R44, R52 ;  /* 0x0000002c5834723c */ /* 0x000fe20000041834 */
[----:B------:R-:W-:Y:S07]  /*c1d0*/  LDSM.16.M88.4 R88, [R143+0x80] ;  /* 0x000080008f58783b */ /* 0x000fee0000000200 */
[----:B------:R-:W-:Y:S01]  /*c1e0*/  HMMA.16816.F32.BF16 R80, R92, R100, R80 ;  /* 0x000000645c50723c */ /* 0x000fe20000041850 */
[----:B------:R-:W0:Y:S07]  /*c1f0*/  LDSM.16.M88.4 R92, [R34+0xa080] ;  /* 0x00a08000225c783b */ /* 0x000e2e0000000200 */
[C---:B-1----:R-:W-:Y:S08]  /*c200*/  HMMA.16816.F32.BF16 R56, R36.reuse, R50, R56 ;  /* 0x000000322438723c */ /* 0x042ff00000041838 */
[C---:B------:R-:W-:Y:S08]  /*c210*/  HMMA.16816.F32.BF16 R72, R36.reuse, R106, R72 ;  /* 0x0000006a2448723c */ /* 0x040ff00000041848 */
[----:B------:R-:W-:Y:S08]  /*c220*/  HMMA.16816.F32.BF16 R68, R36, R102, R68 ;  /* 0x000000662444723c */ /* 0x000ff00000041844 */
[C---:B--2---:R-:W-:Y:S08]  /*c230*/  HMMA.16816.F32.BF16 R84, R40.reuse, R46, R84 ;  /* 0x0000002e2854723c */ /* 0x044ff00000041854 */
[C---:B------:R-:W-:Y:S08]  /*c240*/  HMMA.16816.F32.BF16 R96, R40.reuse, R50, R96 ;  /* 0x000000322860723c */ /* 0x040ff00000041860 */
[----:B------:R-:W-:Y:S08]  /*c250*/  HMMA.16816.F32.BF16 R108, R40, R106, R108 ;  /* 0x0000006a286c723c */ /* 0x000ff0000004186c */
[----:B------:R-:W-:Y:S01]  /*c260*/  HMMA.16816.F32.BF16 R52, R36, R46, R52 ;  /* 0x0000002e2434723c */ /* 0x000fe20000041834 */
[----:B------:R-:W-:Y:S07]  /*c270*/  LDSM.16.M88.4 R36, [R33+0xb080] ;  /* 0x00b080002124783b */ /* 0x000fee0000000200 */
[----:B------:R-:W-:Y:S01]  /*c280*/  HMMA.16816.F32.BF16 R80, R40, R102, R80 ;  /* 0x000000662850723c */ /* 0x000fe20000041850 */
[----:B------:R1:W2:Y:S04]  /*c290*/  LDSM.16.M88.4 R40, [R33+0xa080] ;  /* 0x00a080002128783b */ /* 0x0002a80000000200 */
[----:B-1----:R-:W1:Y:S03]  /*c2a0*/  S2R R33, SR_CTAID.X ;  /* 0x0000000000217919 */ /* 0x002e660000002500 */
[----:B0-----:R-:W-:Y:S01]  /*c2b0*/  HMMA.16816.F32.BF16 R56, R92, R60, R56 ;  /* 0x0000003c5c38723c */ /* 0x001fe20000041838 */
[----:B------:R-:W-:-:S07]  /*c2c0*/  UIADD3 UR4, UR4, 0x80, URZ ;  /* 0x0000008004047890 */ /* 0x000fce000fffe03f */
[C---:B------:R-:W-:Y:S08]  /*c2d0*/  HMMA.16816.F32.BF16 R72, R92.reuse, R76, R72 ;  /* 0x0000004c5c48723c */ /* 0x040ff00000041848 */
[----:B------:R-:W-:Y:S08]  /*c2e0*/  HMMA.16816.F32.BF16 R68, R92, R64, R68 ;  /* 0x000000405c44723c */ /* 0x000ff00000041844 */
[----:B------:R-:W-:Y:S01]  /*c2f0*/  HMMA.16816.F32.BF16 R84, R112, R88, R84 ;  /* 0x000000587054723c */ /* 0x000fe20000041854 */
[----:B-1----:R-:W-:-:S07]  /*c300*/  SHF.L.U32 R33, R33, 0x5, RZ ;  /* 0x0000000521217819 */ /* 0x002fce00000006ff */
[C---:B------:R-:W-:Y:S08]  /*c310*/  HMMA.16816.F32.BF16 R96, R112.reuse, R60, R96 ;  /* 0x0000003c7060723c */ /* 0x040ff00000041860 */
[----:B------:R-:W-:Y:S08]  /*c320*/  HMMA.16816.F32.BF16 R108, R112, R76, R108 ;  /* 0x0000004c706c723c */ /* 0x000ff0000004186c */
[----:B------:R-:W-:Y:S08]  /*c330*/  HMMA.16816.F32.BF16 R52, R92, R88, R52 ;  /* 0x000000585c34723c */ /* 0x000ff00000041834 */
[----:B------:R-:W-:Y:S01]  /*c340*/  HMMA.16816.F32.BF16 R112, R112, R64, R80 ;  /* 0x000000407070723c */ /* 0x000fe20000041850 */
[----:B------:R-:W-:-:S04]  /*c350*/  IADD3 R33, R33, 0x20, RZ ;  /* 0x0000002021217810 */ /* 0x000fc80007ffe0ff */
[----:B------:R-:W-:Y:S01]  /*c360*/  ISETP.LE.AND P1, PT, R33, UR4, PT ;  /* 0x0000000421007c0c */ /* 0x000fe2000bf23270 */
[----:B------:R-:W-:Y:S01]  /*c370*/  FFMA R120, R30, R120, R141 ;  /* 0x000000781e787223 */ /* 0x000fe2000000008d */
[----:B------:R-:W-:Y:S01]  /*c380*/  MOV R30, 0x80 ;  /* 0x00000080001e7802 */ /* 0x000fe20000000f00 */
[----:B--2---:R-:W-:Y:S01]  /*c390*/  HMMA.16816.F32.BF16 R56, R40, R62, R56 ;  /* 0x0000003e2838723c */ /* 0x004fe20000041838 */
[----:B------:R-:W-:Y:S01]  /*c3a0*/  FFMA R10, R6, R10, R32 ;  /* 0x0000000a060a7223 */ /* 0x000fe20000000020 */
[----:B------:R-:W-:Y:S01]  /*c3b0*/  MOV R6, R2 ;  /* 0x0000000200067202 */ /* 0x000fe20000000f00 */
[----:B------:R-:W-:Y:S01]  /*c3c0*/  FFMA R11, R8, R11, R7 ;  /* 0x0000000b080b7223 */ /* 0x000fe20000000007 */
[----:B------:R-:W-:Y:S01]  /*c3d0*/  MOV R8, R3 ;  /* 0x0000000300087202 */ /* 0x000fe20000000f00 */
[----:B------:R-:W-:-:S03]  /*c3e0*/  FFMA R29, R5, R29, R31 ;  /* 0x0000001d051d7223 */ /* 0x000fc6000000001f */
[----:B------:R-:W-:Y:S01]  /*c3f0*/  HMMA.16816.F32.BF16 R72, R40, R78, R72 ;  /* 0x0000004e2848723c */ /* 0x000fe20000041848 */
[C---:B------:R-:W-:Y:S02]  /*c400*/  IMAD R9, R30.reuse, c[0x0][0x1b4], R9 ;  /* 0x00006d001e097a24 */ /* 0x040fe400078e0209 */
[----:B------:R-:W-:-:S05]  /*c410*/  IMAD R27, R30, c[0x0][0x1a4], R27 ;  /* 0x000069001e1b7a24 */ /* 0x000fca00078e021b */
[----:B------:R-:W-:Y:S01]  /*c420*/  HMMA.16816.F32.BF16 R68, R40, R66, R68 ;  /* 0x000000422844723c */ /* 0x000fe20000041844 */
[----:B------:R-:W-:Y:S02]  /*c430*/  IMAD.MOV.U32 R45, RZ, RZ, R0 ;  /* 0x000000ffff2d7224 */ /* 0x000fe400078e0000 */
[----:B------:R-:W-:-:S05]  /*c440*/  IMAD.MOV.U32 R5, RZ, RZ, R4 ;  /* 0x000000ffff057224 */ /* 0x000fca00078e0004 */
[-C--:B------:R-:W-:Y:S08]  /*c450*/  HMMA.16816.F32.BF16 R80, R40, R90.reuse, R52 ;  /* 0x0000005a2850723c */ /* 0x080ff00000041834 */
[C---:B------:R-:W-:Y:S08]  /*c460*/  HMMA.16816.F32.BF16 R84, R36.reuse, R90, R84 ;  /* 0x0000005a2454723c */ /* 0x040ff00000041854 */
[C---:B------:R-:W-:Y:S08]  /*c470*/  HMMA.16816.F32.BF16 R60, R36.reuse, R62, R96 ;  /* 0x0000003e243c723c */ /* 0x040ff00000041860 */
[C---:B------:R-:W-:Y:S08]  /*c480*/  HMMA.16816.F32.BF16 R76, R36.reuse, R78, R108 ;  /* 0x0000004e244c723c */ /* 0x040ff0000004186c */
[----:B------:R-:W-:Y:S01]  /*c490*/  HMMA.16816.F32.BF16 R64, R36, R66, R112 ;  /* 0x000000422440723c */ /* 0x000fe20000041870 */
[----:B------:R-:W-:Y:S01]  /*c4a0*/  @P1 CALL.REL.NOINC `(.L_x_0) ;  /* 0x0000001000001944 */ /* 0x000fe20003c00000 */
[----:B------:R-:W-:Y:S06]  /*c4b0*/  BRA `(.L_x_1) ;  /* 0xffff989000007947 */ /* 0x000fec000383ffff */
.L_x_0:
[----:B------:R-:W0:Y:S01]  /*c4c0*/  S2R R7, SR_TID.X ;  /* 0x0000000000077919 */ /* 0x000e220000002100 */
[----:B------:R-:W-:Y:S01]  /*c4d0*/  MOV R109, c[0x0][0x1c8] ;  /* 0x00007200006d7a02 */ /* 0x000fe20000000f00 */
[----:B------:R-:W-:Y:S01]  /*c4e0*/  IMAD.MOV.U32 R125, RZ, RZ, R56 ;  /* 0x000000ffff7d7224 */ /* 0x000fe200078e0038 */
[----:B------:R-:W-:Y:S01]  /*c4f0*/  MOV R123, R57 ;  /* 0x00000039007b7202 */ /* 0x000fe20000000f00 */
[----:B------:R-:W1:Y:S01]  /*c500*/  S2R R126, SR_TID.X ;  /* 0x00000000007e7919 */ /* 0x000e620000002100 */
[----:B------:R-:W-:Y:S01]  /*c510*/  FMUL R56, R120, 8388608 ;  /* 0x4b00000078387820 */ /* 0x000fe20000400000 */
[----:B------:R-:W-:Y:S01]  /*c520*/  MOV R111, R69 ;  /* 0x00000045006f7202 */ /* 0x000fe20000000f00 */
[----:B------:R-:W-:Y:S01]  /*c530*/  IMAD.MOV.U32 R113, RZ, RZ, R68 ;  /* 0x000000ffff717224 */ /* 0x000fe200078e0044 */
[----:B------:R-:W2:Y:S01]  /*c540*/  S2R R31, SR_TID.X ;  /* 0x00000000001f7919 */ /* 0x000ea20000002100 */
[----:B------:R-:W-:Y:S01]  /*c550*/  MOV R115, R73 ;  /* 0x0000004900737202 */ /* 0x000fe20000000f00 */
[----:B------:R-:W-:Y:S01]  /*c560*/  IMAD.MOV.U32 R131, RZ, RZ, R81 ;  /* 0x000000ffff837224 */ /* 0x000fe200078e0051 */
[----:B------:R-:W-:Y:S01]  /*c570*/  MOV R73, R29 ;  /* 0x0000001d00497202 */ /* 0x000fe20000000f00 */
[----:B------:R-:W3:Y:S01]  /*c580*/  S2R R122, SR_CTAID.X ;  /* 0x00000000007a7919 */ /* 0x000ee20000002500 */
[----:B------:R-:W-:Y:S01]  /*c590*/  MOV R117, R72 ;  /* 0x0000004800757202 */ /* 0x000fe20000000f00 */
[----:B------:R-:W-:Y:S01]  /*c5a0*/  IMAD.MOV.U32 R119, RZ, RZ, R59 ;  /* 0x000000ffff777224 */ /* 0x000fe200078e003b */
[----:B------:R-:W-:Y:S01]  /*c5b0*/  FSETP.GEU.AND P5, PT, R73, 1.175494350822287508e-38, PT ;  /* 0x008000004900780b */ /* 0x000fe20003fae000 */
[----:B------:R-:W4:Y:S01]  /*c5c0*/  S2R R124, SR_CTAID.Y ;  /* 0x00000000007c7919 */ /* 0x000f220000002600 */
[----:B------:R-:W-:Y:S01]  /*c5d0*/  MOV R133, R80 ;  /* 0x0000005000857202 */ /* 0x000fe20000000f00 */
[----:B------:R-:W-:Y:S01]  /*c5e0*/  IMAD.MOV.U32 R116, RZ, RZ, R84 ;  /* 0x000000ffff747224 */ /* 0x000fe200078e0054 */
[----:B------:R-:W-:Y:S01]  /*c5f0*/  MOV R80, R63 ;  /* 0x0000003f00507202 */ /* 0x000fe20000000f00 */
[----:B------:R-:W-:Y:S01]  /*c600*/  IMAD.MOV.U32 R84, RZ, RZ, R76 ;  /* 0x000000ffff547224 */ /* 0x000fe200078e004c */
[----:B------:R-:W-:Y:S01]  /*c610*/  MOV R127, R83 ;  /* 0x00000053007f7202 */ /* 0x000fe20000000f00 */
[----:B------:R-:W-:Y:S01]  /*c620*/  BAR.SYNC.DEFER_BLOCKING 0x0 ;  /* 0x0000000000007b1d */ /* 0x000fe20000010000 */
[----:B------:R-:W-:-:S02]  /*c630*/  MOV R121, R58 ;  /* 0x0000003a00797202 */ /* 0x000fc40000000f00 */
[----:B0-----:R-:W-:Y:S02]  /*c640*/  SHF.R.U32.HI R30, RZ, 0x5, R7 ;  /* 0x00000005ff1e7819 */ /* 0x001fe40000011607 */
[----:B------:R-:W-:Y:S01]  /*c650*/  MOV R83, R70 ;  /* 0x0000004600537202 */ /* 0x000fe20000000f00 */
[----:B-1----:R-:W-:Y:S01]  /*c660*/  IMAD.SHL.U32 R8, R126, 0x200, RZ ;  /* 0x000002007e087824 */ /* 0x002fe200078e00ff */
[----:B------:R-:W-:Y:S02]  /*c670*/  SGXT.U32 R30, R30, 0x2 ;  /* 0x000000021e1e781a */ /* 0x000fe40000000000 */
[----:B------:R-:W-:Y:S02]  /*c680*/  SHF.L.U32 R5, R126, 0x2, RZ ;  /* 0x000000027e057819 */ /* 0x000fe400000006ff */
[C---:B--2---:R-:W-:Y:S01]  /*c690*/  LOP3.LUT R32, R31.reuse, 0x7f, RZ, 0xc0, !PT ;  /* 0x0000007f1f207812 */ /* 0x044fe200078ec0ff */
[----:B------:R-:W-:Y:S01]  /*c6a0*/  IMAD R30, R30, c[0x0][0x1c8], RZ ;  /* 0x000072001e1e7a24 */ /* 0x000fe200078e02ff */
[----:B------:R-:W-:Y:S01]  /*c6b0*/  LOP3.LUT R31, R31, 0x60, RZ, 0xc0, !PT ;  /* 0x000000601f1f7812 */ /* 0x000fe200078ec0ff */
[----:B---3--:R-:W-:Y:S01]  /*c6c0*/  IMAD.SHL.U32 R122, R122, 0x20, RZ ;  /* 0x000000207a7a7824 */ /* 0x008fe200078e00ff */
[----:B------:R-:W-:-:S02]  /*c6d0*/  LOP3.LUT R5, R5, 0x38, RZ, 0xc0, !PT ;  /* 0x0000003805057812 */ /* 0x000fc400078ec0ff */
[----:B------:R-:W-:Y:S01]  /*c6e0*/  LEA R14, R109, R30, 0x2 ;  /* 0x0000001e6d0e7211 */ /* 0x000fe200078e10ff */
[----:B----4-:R-:W-:Y:S01]  /*c6f0*/  IMAD R6, R124, c[0x0][0x1c0], RZ ;  /* 0x000070007c067a24 */ /* 0x010fe200078e02ff */
[----:B------:R-:W-:Y:S02]  /*c700*/  LEA R106, R31, R5, 0x4 ;  /* 0x000000051f6a7211 */ /* 0x000fe400078e20ff */
[----:B------:R-:W-:Y:S01]  /*c710*/  SHF.L.U32 R31, R7, 0x3, RZ ;  /* 0x00000003071f7819 */ /* 0x000fe200000006ff */
[----:B------:R-:W-:Y:S01]  /*c720*/  IMAD R15, R109, 0x4, R14 ;  /* 0x000000046d0f7824 */ /* 0x000fe200078e020e */
[----:B------:R-:W-:Y:S01]  /*c730*/  SHF.R.S32.HI R13, RZ, 0x4, R126 ;  /* 0x00000004ff0d7819 */ /* 0x000fe2000001147e */
[----:B------:R-:W-:Y:S01]  /*c740*/  IMAD.SHL.U32 R7, R126, 0x40, RZ ;  /* 0x000000407e077824 */ /* 0x000fe200078e00ff */
[----:B------:R-:W-:Y:S02]  /*c750*/  LOP3.LUT R5, R31, 0x180, RZ, 0xc0, !PT ;  /* 0x000001801f057812 */ /* 0x000fe400078ec0ff */
[----:B------:R-:W-:-:S02]  /*c760*/  LEA R16, R109, R15, 0x2 ;  /* 0x0000000f6d107211 */ /* 0x000fc400078e10ff */
[----:B------:R-:W-:Y:S02]  /*c770*/  SHF.L.U32 R9, R126, 0x4, RZ ;  /* 0x000000047e097819 */ /* 0x000fe400000006ff */
[----:B------:R-:W-:Y:S01]  /*c780*/  SHF.R.U32.HI R12, RZ, 0x1, R126 ;  /* 0x00000001ff0c7819 */ /* 0x000fe2000001167e */
[----:B------:R-:W-:Y:S01]  /*c790*/  IMAD R17, R109, 0x4, R16 ;  /* 0x000000046d117824 */ /* 0x000fe200078e0210 */
[----:B------:R-:W-:Y:S02]  /*c7a0*/  LOP3.LUT R25, R5, 0x48, R126, 0xf8, !PT ;  /* 0x0000004805197812 */ /* 0x000fe400078ef87e */
[----:B------:R-:W-:Y:S02]  /*c7b0*/  SGXT R5, R13, 0x1 ;  /* 0x000000010d05781a */ /* 0x000fe40000000200 */
[----:B------:R-:W-:Y:S02]  /*c7c0*/  LEA R18, R109, R17, 0x2 ;  /* 0x000000116d127211 */ /* 0x000fe400078e10ff */
[----:B------:R-:W-:-:S02]  /*c7d0*/  LOP3.LUT R9, R9, 0x70, RZ, 0xc0, !PT ;  /* 0x0000007009097812 */ /* 0x000fc400078ec0ff */
[C---:B------:R-:W-:Y:S02]  /*c7e0*/  LEA R19, R109.reuse, R18, 0x2 ;  /* 0x000000126d137211 */ /* 0x040fe400078e10ff */
[----:B------:R-:W-:Y:S02]  /*c7f0*/  LOP3.LUT R24, R12, 0xc, RZ, 0xc0, !PT ;  /* 0x0000000c0c187812 */ /* 0x000fe400078ec0ff */
[C---:B------:R-:W-:Y:S02]  /*c800*/  LEA R20, R109.reuse, R19, 0x2 ;  /* 0x000000136d147211 */ /* 0x040fe400078e10ff */
[----:B------:R-:W-:Y:S02]  /*c810*/  LOP3.LUT R122, R122, 0x1f, R126, 0xf8, !PT ;  /* 0x0000001f7a7a7812 */ /* 0x000fe400078ef87e */
[----:B------:R-:W-:Y:S02]  /*c820*/  LEA R21, R109, R20, 0x2 ;  /* 0x000000146d157211 */ /* 0x000fe400078e10ff */
[----:B------:R-:W-:Y:S01]  /*c830*/  LOP3.LUT R12, R5, 0x840, RZ, 0xc0, !PT ;  /* 0x00000840050c7812 */ /* 0x000fe200078ec0ff */
[----:B------:R-:W-:Y:S01]  /*c840*/  IMAD.IADD R5, R9, 0x1, R24 ;  /* 0x0000000109057824 */ /* 0x000fe200078e0218 */
[----:B------:R-:W-:-:S02]  /*c850*/  LEA R22, R109, R21, 0x2 ;  /* 0x000000156d167211 */ /* 0x000fc400078e10ff */
[----:B------:R-:W-:Y:S01]  /*c860*/  LOP3.LUT R28, R9, 0x1800, R8, 0xf8, !PT ;  /* 0x00001800091c7812 */ /* 0x000fe200078ef808 */
[----:B------:R-:W-:Y:S01]  /*c870*/  IMAD R8, R122, c[0x0][0x1c4], RZ ;  /* 0x000071007a087a24 */ /* 0x000fe200078e02ff */
[C---:B------:R-:W-:Y:S02]  /*c880*/  LEA R23, R109.reuse, R22, 0x2 ;  /* 0x000000166d177211 */ /* 0x040fe400078e10ff */
[----:B------:R-:W-:Y:S01]  /*c890*/  LOP3.LUT R13, R12, 0x40, R7, 0x78, !PT ;  /* 0x000000400c0d7812 */ /* 0x000fe200078e7807 */
[C---:B------:R-:W-:Y:S01]  /*c8a0*/  IMAD.SHL.U32 R12, R8.reuse, 0x2, RZ ;  /* 0x00000002080c7824 */ /* 0x040fe200078e00ff */
[C---:B------:R-:W-:Y:S01]  /*c8b0*/  LEA R24, R109.reuse, R23, 0x2 ;  /* 0x000000176d187211 */ /* 0x040fe200078e10ff */
[----:B------:R-:W-:Y:S01]  /*c8c0*/  IMAD.HI R9, R8, 0x2, RZ ;  /* 0x0000000208097827 */ /* 0x000fe200078e02ff */
[----:B------:R-:W-:Y:S02]  /*c8d0*/  LOP3.LUT R28, R28, R25, RZ, 0x3c, !PT ;  /* 0x000000191c1c7212 */ /* 0x000fe400078e3cff */
[----:B------:R-:W-:Y:S01]  /*c8e0*/  SHF.L.U32 R7, R6, 0x1, RZ ;  /* 0x0000000106077819 */ /* 0x000fe200000006ff */
[----:B------:R-:W-:Y:S01]  /*c8f0*/  IMAD R25, R109, 0x4, R24 ;  /* 0x000000046d197824 */ /* 0x000fe200078e0218 */
[----:B------:R-:W-:Y:S01]  /*c900*/  IADD3 R106, R106, R13, RZ ;  /* 0x0000000d6a6a7210 */ /* 0x000fe20007ffe0ff */
[----:B------:R-:W-:Y:S01]  /*c910*/  IMAD.HI R6, R6, 0x2, RZ ;  /* 0x0000000206067827 */ /* 0x000fe200078e02ff */
[----:B------:R-:W-:-:S02]  /*c920*/  IADD3 R110, P1, P2, R12, c[0x0][0x178], R7 ;  /* 0x00005e000c6e7a10 */ /* 0x000fc40007a3e007 */
[----:B------:R-:W-:Y:S02]  /*c930*/  LEA R26, R109, R25, 0x2 ;  /* 0x000000196d1a7211 */ /* 0x000fe400078e10ff */
[----:B------:R-:W-:Y:S02]  /*c940*/  IADD3.X R112, R9, c[0x0][0x17c], R6, P1, P2 ;  /* 0x00005f0009707a10 */ /* 0x000fe40000fe4406 */
[----:B------:R-:W-:Y:S02]  /*c950*/  LEA R8, P2, R14, R110, 0x1 ;  /* 0x0000006e0e087211 */ /* 0x000fe400078408ff */
[C---:B------:R-:W-:Y:S02]  /*c960*/  LEA R27, R109.reuse, R26, 0x2 ;  /* 0x0000001a6d1b7211 */ /* 0x040fe400078e10ff */
[----:B------:R-:W-:Y:S02]  /*c970*/  LEA R12, P1, R30, R110, 0x1 ;  /* 0x0000006e1e0c7211 */ /* 0x000fe400078208ff */
[----:B------:R-:W-:Y:S01]  /*c980*/  LEA.HI.X.SX32 R9, R14, R112, 0x1, P2 ;  /* 0x000000700e097211 */ /* 0x000fe200010f0eff */
[----:B------:R-:W-:Y:S01]  /*c990*/  IMAD R14, R109, 0x4, R27 ;  /* 0x000000046d0e7824 */ /* 0x000fe200078e021b */
[----:B------:R-:W-:-:S02]  /*c9a0*/  LEA R6, P3, R15, R110, 0x1 ;  /* 0x0000006e0f067211 */ /* 0x000fc400078608ff */
[----:B------:R-:W-:Y:S02]  /*c9b0*/  LEA.HI.X.SX32 R13, R30, R112, 0x1, P1 ;  /* 0x000000701e0d7211 */ /* 0x000fe400008f0eff */
[C---:B------:R-:W-:Y:S02]  /*c9c0*/  LEA R104, P1, R16.reuse, R110, 0x1 ;  /* 0x0000006e10687211 */ /* 0x040fe400078208ff */
[----:B------:R-:W-:Y:S02]  /*c9d0*/  LEA.HI.X.SX32 R7, R15, R112, 0x1, P3 ;  /* 0x000000700f077211 */ /* 0x000fe400018f0eff */
[----:B------:R-:W-:Y:S02]  /*c9e0*/  LEA R15, R109, R14, 0x2 ;  /* 0x0000000e6d0f7211 */ /* 0x000fe400078e10ff */
[----:B------:R-:W-:Y:S02]  /*c9f0*/  LEA.HI.X.SX32 R105, R16, R112, 0x1, P1 ;  /* 0x0000007010697211 */ /* 0x000fe400008f0eff */
[----:B------:R-:W-:-:S02]  /*ca00*/  LEA R102, P1, R17, R110, 0x1 ;  /* 0x0000006e11667211 */ /* 0x000fc400078208ff */
[----:B------:R-:W-:Y:S02]  /*ca10*/  LEA R16, R109, R15, 0x2 ;  /* 0x0000000f6d107211 */ /* 0x000fe400078e10ff */
[----:B------:R-:W-:Y:S02]  /*ca20*/  LEA.HI.X.SX32 R103, R17, R112, 0x1, P1 ;  /* 0x0000007011677211 */ /* 0x000fe400008f0eff */
[CC--:B------:R-:W-:Y:S01]  /*ca30*/  LEA R100, P2, R18.reuse, R110.reuse, 0x1 ;  /* 0x0000006e12647211 */ /* 0x0c0fe200078408ff */
[----:B------:R-:W-:Y:S01]  /*ca40*/  IMAD R17, R109, 0x4, R16 ;  /* 0x000000046d117824 */ /* 0x000fe200078e0210 */
[----:B------:R-:W-:Y:S02]  /*ca50*/  LEA R98, P3, R19, R110, 0x1 ;  /* 0x0000006e13627211 */ /* 0x000fe400078608ff */
[----:B------:R-:W-:Y:S02]  /*ca60*/  LEA.HI.X.SX32 R101, R18, R112, 0x1, P2 ;  /* 0x0000007012657211 */ /* 0x000fe400010f0eff */
[----:B------:R-:W-:-:S02]  /*ca70*/  LEA R18, R109, R17, 0x2 ;  /* 0x000000116d127211 */ /* 0x000fc400078e10ff */
[----:B------:R-:W-:Y:S02]  /*ca80*/  LEA.HI.X.SX32 R99, R19, R112, 0x1, P3 ;  /* 0x0000007013637211 */ /* 0x000fe400018f0eff */
[-C--:B------:R-:W-:Y:S02]  /*ca90*/  LEA R92, P3, R22, R110.reuse, 0x1 ;  /* 0x0000006e165c7211 */ /* 0x080fe400078608ff */
[----:B------:R-:W-:Y:S02]  /*caa0*/  LEA R96, P1, R20, R110, 0x1 ;  /* 0x0000006e14607211 */ /* 0x000fe400078208ff */
[C---:B------:R-:W-:Y:S02]  /*cab0*/  LEA R19, R109.reuse, R18, 0x2 ;  /* 0x000000126d137211 */ /* 0x040fe400078e10ff */
[-C--:B------:R-:W-:Y:S02]  /*cac0*/  LEA.HI.X.SX32 R93, R22, R112.reuse, 0x1, P3 ;  /* 0x00000070165d7211 */ /* 0x080fe400018f0eff */
[----:B------:R-:W-:Y:S01]  /*cad0*/  LEA.HI.X.SX32 R97, R20, R112, 0x1, P1 ;  /* 0x0000007014617211 */ /* 0x000fe200008f0eff */
[----:B------:R-:W-:Y:S01]  /*cae0*/  IMAD R20, R109, 0x4, R19 ;  /* 0x000000046d147824 */ /* 0x000fe200078e0213 */
[----:B------:R-:W-:-:S02]  /*caf0*/  LEA R54, P3, R25, R110, 0x1 ;  /* 0x0000006e19367211 */ /* 0x000fc400078608ff */
[----:B------:R-:W-:Y:S02]  /*cb00*/  LEA R94, P2, R21, R110, 0x1 ;  /* 0x0000006e155e7211 */ /* 0x000fe400078408ff */
[-C--:B------:R-:W-:Y:S02]  /*cb10*/  LEA.HI.X.SX32 R55, R25, R112.reuse, 0x1, P3 ;  /* 0x0000007019377211 */ /* 0x080fe400018f0eff */
[----:B------:R-:W-:Y:S02]  /*cb20*/  LEA.HI.X.SX32 R95, R21, R112, 0x1, P2 ;  /* 0x00000070155f7211 */ /* 0x000fe400010f0eff */
[-C--:B------:R-:W-:Y:S02]  /*cb30*/  LEA R90, P1, R23, R110.reuse, 0x1 ;  /* 0x0000006e175a7211 */ /* 0x080fe400078208ff */
[----:B------:R-:W-:Y:S02]  /*cb40*/  LEA R50, P3, R14, R110, 0x1 ;  /* 0x0000006e0e327211 */ /* 0x000fe400078608ff */
[----:B------:R-:W-:-:S02]  /*cb50*/  LEA R21, R109, R20, 0x2 ;  /* 0x000000146d157211 */ /* 0x000fc400078e10ff */
[-C--:B------:R-:W-:Y:S02]  /*cb60*/  LEA.HI.X.SX32 R91, R23, R112.reuse, 0x1, P1 ;  /* 0x00000070175b7211 */ /* 0x080fe400008f0eff */
[----:B------:R-:W-:Y:S02]  /*cb70*/  LEA.HI.X.SX32 R51, R14, R112, 0x1, P3 ;  /* 0x000000700e337211 */ /* 0x000fe400018f0eff */
[-C--:B------:R-:W-:Y:S02]  /*cb80*/  LEA R48, P1, R26, R110.reuse, 0x1 ;  /* 0x0000006e1a307211 */ /* 0x080fe400078208ff */
[C---:B------:R-:W-:Y:S02]  /*cb90*/  LEA R14, R109.reuse, R21, 0x2 ;  /* 0x000000156d0e7211 */ /* 0x040fe400078e10ff */
[----:B------:R-:W-:Y:S02]  /*cba0*/  LEA R88, P2, R24, R110, 0x1 ;  /* 0x0000006e18587211 */ /* 0x000fe400078408ff */
[----:B------:R-:W-:Y:S01]  /*cbb0*/  LEA.HI.X.SX32 R49, R26, R112, 0x1, P1 ;  /* 0x000000701a317211 */ /* 0x000fe200008f0eff */
[----:B------:R-:W-:Y:S01]  /*cbc0*/  IMAD R22, R109, 0x4, R14 ;  /* 0x000000046d167824 */ /* 0x000fe200078e020e */
[----:B------:R-:W-:-:S02]  /*cbd0*/  LEA R44, P1, R15, R110, 0x1 ;  /* 0x0000006e0f2c7211 */ /* 0x000fc400078208ff */
[----:B------:R-:W-:Y:S02]  /*cbe0*/  LEA.HI.X.SX32 R89, R24, R112, 0x1, P2 ;  /* 0x0000007018597211 */ /* 0x000fe400010f0eff */
[----:B------:R-:W-:Y:S02]  /*cbf0*/  LEA R52, P2, R27, R110, 0x1 ;  /* 0x0000006e1b347211 */ /* 0x000fe400078408ff */
[----:B------:R-:W-:Y:S02]  /*cc00*/  LEA.HI.X.SX32 R45, R15, R112, 0x1, P1 ;  /* 0x000000700f2d7211 */ /* 0x000fe400008f0eff */
[----:B------:R-:W-:Y:S02]  /*cc10*/  LEA R15, R109, R22, 0x2 ;  /* 0x000000166d0f7211 */ /* 0x000fe400078e10ff */
[----:B------:R-:W-:Y:S02]  /*cc20*/  ISETP.GE.U32.AND P0, PT, R32, 0x20, PT ;  /* 0x000000202000780c */ /* 0x000fe40003f06070 */
[----:B------:R-:W-:-:S02]  /*cc30*/  LEA.HI.X.SX32 R53, R27, R112, 0x1, P2 ;  /* 0x000000701b357211 */ /* 0x000fc400010f0eff */
[-C--:B------:R-:W-:Y:S02]  /*cc40*/  LEA R40, P2, R16, R110.reuse, 0x1 ;  /* 0x0000006e10287211 */ /* 0x080fe400078408ff */
[-C--:B------:R-:W-:Y:S02]  /*cc50*/  LEA R32, P1, R18, R110.reuse, 0x1 ;  /* 0x0000006e12207211 */ /* 0x080fe400078208ff */
[----:B------:R-:W-:Y:S02]  /*cc60*/  LEA R23, R109, R15, 0x2 ;  /* 0x0000000f6d177211 */ /* 0x000fe400078e10ff */
[----:B------:R-:W-:Y:S02]  /*cc70*/  LEA R36, P3, R17, R110, 0x1 ;  /* 0x0000006e11247211 */ /* 0x000fe400078608ff */
[-C--:B------:R-:W-:Y:S02]  /*cc80*/  LEA.HI.X.SX32 R41, R16, R112.reuse, 0x1, P2 ;  /* 0x0000007010297211 */ /* 0x080fe400010f0eff */
        /* <DEDUP_REMOVED lines=10> */
[-C--:B------:R-:W-:Y:S02]  /*cd30*/  LEA R16, P2, R14, R110.reuse, 0x1 ;  /* 0x0000006e0e107211 */ /* 0x080fe400078408ff */
[----:B------:R-:W-:Y:S01]  /*cd40*/  LEA R20, P1, R21, R110, 0x1 ;  /* 0x0000006e15147211 */ /* 0x000fe200078208ff */
[----:B------:R-:W-:Y:S01]  /*cd50*/  IMAD R108, R109, 0x4, R107 ;  /* 0x000000046d6c7824 */ /* 0x000fe200078e026b */
[-C--:B------:R-:W-:Y:S02]  /*cd60*/  LEA.HI.X.SX32 R47, R22, R112.reuse, 0x1, P3 ;  /* 0x00000070162f7211 */ /* 0x080fe400018f0eff */
[----:B------:R-:W-:Y:S02]  /*cd70*/  LEA.HI.X.SX32 R17, R14, R112, 0x1, P2 ;  /* 0x000000700e117211 */ /* 0x000fe400010f0eff */
[----:B------:R-:W-:-:S02]  /*cd80*/  LEA R34, P3, R18, R110, 0x1 ;  /* 0x0000006e12227211 */ /* 0x000fc400078608ff */
[----:B------:R-:W-:Y:S02]  /*cd90*/  LEA R38, P2, R23, R110, 0x1 ;  /* 0x0000006e17267211 */ /* 0x000fe400078408ff */
[----:B------:R-:W-:Y:S02]  /*cda0*/  LEA.HI.X.SX32 R21, R21, R112, 0x1, P1 ;  /* 0x0000007015157211 */ /* 0x000fe400008f0eff */
[----:B------:R-:W-:Y:S02]  /*cdb0*/  LEA R42, P1, R15, R110, 0x1 ;  /* 0x0000006e0f2a7211 */ /* 0x000fe400078208ff */
[-C--:B------:R-:W-:Y:S02]  /*cdc0*/  LEA.HI.X.SX32 R35, R18, R112.reuse, 0x1, P3 ;  /* 0x0000007012237211 */ /* 0x080fe400018f0eff */
[----:B------:R-:W-:Y:S02]  /*cdd0*/  LEA.HI.X.SX32 R39, R23, R112, 0x1, P2 ;  /* 0x0000007017277211 */ /* 0x000fe400010f0eff */
[----:B------:R-:W-:-:S02]  /*cde0*/  LEA R14, P3, R108, R110, 0x1 ;  /* 0x0000006e6c0e7211 */ /* 0x000fc400078608ff */
[----:B------:R-:W-:Y:S02]  /*cdf0*/  LEA R22, P2, R107, R110, 0x1 ;  /* 0x0000006e6b167211 */ /* 0x000fe400078408ff */
[----:B------:R-:W-:Y:S02]  /*ce00*/  LEA.HI.X.SX32 R43, R15, R112, 0x1, P1 ;  /* 0x000000700f2b7211 */ /* 0x000fe400008f0eff */
[----:B------:R-:W-:Y:S02]  /*ce10*/  LEA R109, R109, R108, 0x2 ;  /* 0x0000006c6d6d7211 */ /* 0x000fe400078e10ff */
[-C--:B------:R-:W-:Y:S02]  /*ce20*/  LEA.HI.X.SX32 R15, R108, R112.reuse, 0x1, P3 ;  /* 0x000000706c0f7211 */ /* 0x080fe400018f0eff */
[----:B------:R-:W-:Y:S02]  /*ce30*/  LEA.HI.X.SX32 R23, R107, R112, 0x1, P2 ;  /* 0x000000706b177211 */ /* 0x000fe400010f0eff */
[----:B------:R-:W-:-:S02]  /*ce40*/  MOV R108, R10 ;  /* 0x0000000a006c7202 */ /* 0x000fc40000000f00 */
[----:B------:R-:W-:Y:S02]  /*ce50*/  FSETP.GEU.AND P2, PT, R120, 1.175494350822287508e-38, PT ;  /* 0x008000007800780b */ /* 0x000fe40003f4e000 */
[-C--:B------:R-:W-:Y:S01]  /*ce60*/  LEA R30, P1, R19, R110.reuse, 0x1 ;  /* 0x0000006e131e7211 */ /* 0x080fe200078208ff */
[----:B------:R-:W-:Y:S01]  /*ce70*/  FMUL R57, R108, 8388608 ;  /* 0x4b0000006c397820 */ /* 0x000fe20000400000 */
[----:B------:R-:W-:Y:S01]  /*ce80*/  LEA R18, P4, R109, R110, 0x1 ;  /* 0x0000006e6d127211 */ /* 0x000fe200078808ff */
[----:B------:R-:W-:Y:S01]  /*ce90*/  IMAD.MOV.U32 R110, RZ, RZ, R61 ;  /* 0x000000ffff6e7224 */ /* 0x000fe200078e003d */
[----:B------:R-:W-:Y:S02]  /*cea0*/  FSEL R10, R56, R120, !P2 ;  /* 0x00000078380a7208 */ /* 0x000fe40005000000 */
[----:B------:R-:W-:Y:S02]  /*ceb0*/  LEA.HI.X.SX32 R31, R19, R112, 0x1, P1 ;  /* 0x00000070131f7211 */ /* 0x000fe400008f0eff */
[----:B------:R-:W-:-:S02]  /*cec0*/  FSETP.GEU.AND P3, PT, R108, 1.175494350822287508e-38, PT ;  /* 0x008000006c00780b */ /* 0x000fc40003f6e000 */
[----:B------:R-:W-:Y:S01]  /*ced0*/  LEA.HI.X.SX32 R19, R109, R112, 0x1, P4 ;  /* 0x000000706d137211 */ /* 0x000fe200020f0eff */
[----:B------:R-:W-:Y:S01]  /*cee0*/  IMAD.MOV.U32 R109, RZ, RZ, R74 ;  /* 0x000000ffff6d7224 */ /* 0x000fe200078e004a */
[----:B------:R-:W-:Y:S01]  /*cef0*/  IADD3 R56, R10, -0x3f3504f3, RZ ;  /* 0xc0cafb0d0a387810 */ /* 0x000fe20007ffe0ff */
[----:B------:R-:W-:Y:S01]  /*cf00*/  IMAD.MOV.U32 R74, RZ, RZ, R11 ;  /* 0x000000ffff4a7224 */ /* 0x000fe200078e000b */
[----:B------:R-:W-:Y:S02]  /*cf10*/  FSEL R11, R57, R108, !P3 ;  /* 0x0000006c390b7208 */ /* 0x000fe40005800000 */
[----:B------:R-:W-:Y:S01]  /*cf20*/  LOP3.LUT R69, R56, 0xff800000, RZ, 0xc0, !PT ;  /* 0xff80000038457812 */ /* 0x000fe200078ec0ff */
[C---:B------:R-:W-:Y:S01]  /*cf30*/  FMUL R57, R74.reuse, 8388608 ;  /* 0x4b0000004a397820 */ /* 0x040fe20000400000 */
[----:B------:R-:W-:Y:S02]  /*cf40*/  IADD3 R56, R11, -0x3f3504f3, RZ ;  /* 0xc0cafb0d0b387810 */ /* 0x000fe40007ffe0ff */
[----:B------:R-:W-:Y:S01]  /*cf50*/  FSETP.GEU.AND P4, PT, R74, 1.175494350822287508e-38, PT ;  /* 0x008000004a00780b */ /* 0x000fe20003f8e000 */
[----:B------:R-:W0:Y:S01]  /*cf60*/  I2F R58, R69 ;  /* 0x00000045003a7306 */ /* 0x000e220000201400 */
[----:B------:R-:W-:Y:S01]  /*cf70*/  LOP3.LUT R68, R56, 0xff800000, RZ, 0xc0, !PT ;  /* 0xff80000038447812 */ /* 0x000fe200078ec0ff */
[----:B------:R-:W-:Y:S01]  /*cf80*/  FMUL R56, R73, 8388608 ;  /* 0x4b00000049387820 */ /* 0x000fe20000400000 */
[----:B------:R-:W-:-:S02]  /*cf90*/  FSEL R29, R57, R74, !P4 ;  /* 0x0000004a391d7208 */ /* 0x000fc40006000000 */
[----:B------:R-:W-:Y:S02]  /*cfa0*/  FSETP.GT.AND P1, PT, |R73|, 8.50705917302346158658e+37, PT ;  /* 0x7e8000004900780b */ /* 0x000fe40003f24200 */
[----:B------:R-:W-:Y:S01]  /*cfb0*/  IADD3 R57, R29, -0x3f3504f3, RZ ;  /* 0xc0cafb0d1d397810 */ /* 0x000fe20007ffe0ff */
[----:B------:R-:W1:Y:S01]  /*cfc0*/  I2F R70, R68 ;  /* 0x0000004400467306 */ /* 0x000e620000201400 */
[----:B------:R-:W-:Y:S02]  /*cfd0*/  FSEL R56, R56, R73, !P5 ;  /* 0x0000004938387208 */ /* 0x000fe40006800000 */
[----:B------:R-:W-:Y:S02]  /*cfe0*/  LOP3.LUT R72, R57, 0xff800000, RZ, 0xc0, !PT ;  /* 0xff80000039487812 */ /* 0x000fe400078ec0ff */
[----:B------:R-:W-:Y:S02]  /*cff0*/  IADD3 R57, R56, -0x3f3504f3, RZ ;  /* 0xc0cafb0d38397810 */ /* 0x000fe40007ffe0ff */
[----:B------:R-:W-:-:S02]  /*d000*/  MOV R81, R71 ;  /* 0x0000004700517202 */ /* 0x000fc40000000f00 */
[----:B------:R-:W-:Y:S01]  /*d010*/  LOP3.LUT R63, R57, 0xff800000, RZ, 0xc0, !PT ;  /* 0xff800000393f7812 */ /* 0x000fe200078ec0ff */
[----:B------:R-:W2:Y:S01]  /*d020*/  I2F R71, R72 ;  /* 0x0000004800477306 */ /* 0x000ea20000201400 */
[----:B------:R-:W-:Y:S01]  /*d030*/  MOV R114, R86 ;  /* 0x0000005600727202 */ /* 0x000fe20000000f00 */
[----:B------:R-:W-:Y:S01]  /*d040*/  @P1 FMUL R79, R79, 0.25 ;  /* 0x3e8000004f4f1820 */ /* 0x000fe20000400000 */
[----:B------:R-:W-:Y:S01]  /*d050*/  MOV R86, R62 ;  /* 0x0000003e00567202 */ /* 0x000fe20000000f00 */
[----:B------:R-:W-:Y:S01]  /*d060*/  @P1 FMUL R80, R80, 0.25 ;  /* 0x3e80000050501820 */ /* 0x000fe20000400000 */
[----:B------:R-:W-:Y:S01]  /*d070*/  FSEL R57, RZ, -23, P2 ;  /* 0xc1b80000ff397808 */ /* 0x000fe20001000000 */
[----:B------:R-:W-:Y:S01]  /*d080*/  @P1 FMUL R67, R67, 0.25 ;  /* 0x3e80000043431820 */ /* 0x000fe20000400000 */
[C---:B------:R-:W-:Y:S01]  /*d090*/  FSETP.GEU.AND P2, PT, |R73|.reuse, 1.175494350822287508e-38, PT ;  /* 0x008000004900780b */ /* 0x040fe20003f4e200 */
[----:B------:R-:W3:Y:S01]  /*d0a0*/  I2F R62, R63 ;  /* 0x0000003f003e7306 */ /* 0x000ee20000201400 */
[----:B------:R-:W-:Y:S01]  /*d0b0*/  MOV R112, R60 ;  /* 0x0000003c00707202 */ /* 0x000fe20000000f00 */
[----:B------:R-:W-:Y:S01]  /*d0c0*/  @P1 FMUL R73, R73, 0.25 ;  /* 0x3e80000049491820 */ /* 0x000fe20000400000 */
[----:B------:R-:W-:Y:S01]  /*d0d0*/  FSEL R59, RZ, -23, P3 ;  /* 0xc1b80000ff3b7808 */ /* 0x000fe20001800000 */
[----:B0-----:R-:W-:Y:S01]  /*d0e0*/  FFMA.FTZ R57, R58, 1.1920928955078125e-07, R57 ;  /* 0x340000003a397823 */ /* 0x001fe20000010039 */
[----:B------:R-:W-:Y:S01]  /*d0f0*/  FSEL R60, RZ, -23, P4 ;  /* 0xc1b80000ff3c7808 */ /* 0x000fe20002000000 */
[----:B------:R-:W-:Y:S01]  /*d100*/  @P1 FMUL R66, R66, 0.25 ;  /* 0x3e80000042421820 */ /* 0x000fe20000400000 */
[----:B------:R-:W-:Y:S01]  /*d110*/  FSEL R61, RZ, -23, P5 ;  /* 0xc1b80000ff3d7808 */ /* 0x000fe20002800000 */
[----:B-1----:R-:W-:Y:S01]  /*d120*/  FFMA.FTZ R58, R70, 1.1920928955078125e-07, R59 ;  /* 0x34000000463a7823 */ /* 0x002fe2000001003b */
[C---:B------:R-:W-:Y:S01]  /*d130*/  FSETP.GT.AND P3, PT, |R74|.reuse, 8.50705917302346158658e+37, PT ;  /* 0x7e8000004a00780b */ /* 0x040fe20003f64200 */
[----:B--2---:R-:W-:Y:S01]  /*d140*/  FFMA.FTZ R59, R71, 1.1920928955078125e-07, R60 ;  /* 0x34000000473b7823 */ /* 0x004fe2000001003c */
[----:B------:R-:W-:Y:S01]  /*d150*/  FSETP.GEU.AND P4, PT, |R74|, 1.175494350822287508e-38, PT ;  /* 0x008000004a00780b */ /* 0x000fe20003f8e200 */
[----:B------:R-:W-:Y:S01]  /*d160*/  @!P2 FMUL R73, R73, 16777216 ;  /* 0x4b8000004949a820 */ /* 0x000fe20000400000 */
[----:B------:R-:W-:Y:S01]  /*d170*/  MOV R76, R78 ;  /* 0x0000004e004c7202 */ /* 0x000fe20000000f00 */
[----:B------:R-:W-:Y:S01]  /*d180*/  @P1 FMUL R86, R86, 0.25 ;  /* 0x3e80000056561820 */ /* 0x000fe20000400000 */
[----:B------:R-:W-:Y:S01]  /*d190*/  MOV R129, R82 ;  /* 0x0000005200817202 */ /* 0x000fe20000000f00 */
[----:B---3--:R-:W-:Y:S01]  /*d1a0*/  FFMA.FTZ R60, R62, 1.1920928955078125e-07, R61 ;  /* 0x340000003e3c7823 */ /* 0x008fe2000001003d */
[----:B------:R-:W-:Y:S01]  /*d1b0*/  MOV R82, R64 ;  /* 0x0000004000527202 */ /* 0x000fe20000000f00 */
[----:B------:R-:W0:Y:S01]  /*d1c0*/  MUFU.RCP R61, R73 ;  /* 0x00000049003d7308 */ /* 0x000e220000001000 */
[----:B------:R-:W-:Y:S01]  /*d1d0*/  @P1 FMUL R76, R76, 0.25 ;  /* 0x3e8000004c4c1820 */ /* 0x000fe20000400000 */
[----:B------:R-:W-:Y:S01]  /*d1e0*/  MOV R107, R75 ;  /* 0x0000004b006b7202 */ /* 0x000fe20000000f00 */
[----:B------:R-:W-:Y:S01]  /*d1f0*/  @P1 FMUL R87, R87, 0.25 ;  /* 0x3e80000057571820 */ /* 0x000fe20000400000 */
[----:B------:R-:W-:Y:S01]  /*d200*/  FSETP.GEU.AND P5, PT, |R108|, 1.175494350822287508e-38, PT ;  /* 0x008000006c00780b */ /* 0x000fe20003fae200 */
[----:B------:R-:W-:Y:S01]  /*d210*/  @P1 FMUL R114, R114, 0.25 ;  /* 0x3e80000072721820 */ /* 0x000fe20000400000 */
[----:B------:R-:W-:Y:S01]  /*d220*/  FSETP.GT.AND P1, PT, |R108|, 8.50705917302346158658e+37, PT ;  /* 0x7e8000006c00780b */ /* 0x000fe20003f24200 */
[----:B------:R-:W-:Y:S01]  /*d230*/  @P3 FMUL R74, R74, 0.25 ;  /* 0x3e8000004a4a3820 */ /* 0x000fe20000400000 */
[----:B------:R-:W-:Y:S01]  /*d240*/  IADD3 R69, R10, -R69, RZ ;  /* 0x800000450a457210 */ /* 0x000fe20007ffe0ff */
[----:B------:R-:W-:Y:S01]  /*d250*/  @!P2 FMUL R79, R79, 16777216 ;  /* 0x4b8000004f4fa820 */ /* 0x000fe20000400000 */
[----:B------:R-:W-:Y:S01]  /*d260*/  IADD3 R72, R29, -R72, RZ ;  /* 0x800000481d487210 */ /* 0x000fe20007ffe0ff */
[----:B------:R-:W-:Y:S01]  /*d270*/  @!P2 FMUL R76, R76, 16777216 ;  /* 0x4b8000004c4ca820 */ /* 0x000fe20000400000 */
[----:B------:R-:W-:Y:S01]  /*d280*/  IADD3 R63, R56, -R63, RZ ;  /* 0x8000003f383f7210 */ /* 0x000fe20007ffe0ff */
[----:B------:R-:W-:Y:S01]  /*d290*/  @!P2 FMUL R80, R80, 16777216 ;  /* 0x4b8000005050a820 */ /* 0x000fe20000400000 */
[----:B------:R-:W-:Y:S01]  /*d2a0*/  LOP3.LUT R126, R126, 0x1c, RZ, 0xc0, !PT ;  /* 0x0000001c7e7e7812 */ /* 0x000fe200078ec0ff */
[----:B------:R-:W-:-:S02]  /*d2b0*/  IMAD.MOV.U32 R78, RZ, RZ, R65 ;  /* 0x000000ffff4e7224 */ /* 0x000fc400078e0041 */
[----:B------:R-:W-:Y:S02]  /*d2c0*/  @!P2 FMUL R67, R67, 16777216 ;  /* 0x4b8000004343a820 */ /* 0x000fe40000400000 */
[----:B------:R-:W-:Y:S02]  /*d2d0*/  @!P2 FMUL R66, R66, 16777216 ;  /* 0x4b8000004242a820 */ /* 0x000fe40000400000 */
[----:B------:R-:W-:Y:S02]  /*d2e0*/  @!P2 FMUL R86, R86, 16777216 ;  /* 0x4b8000005656a820 */ /* 0x000fe40000400000 */
[----:B------:R-:W-:Y:S02]  /*d2f0*/  @!P2 FMUL R87, R87, 16777216 ;  /* 0x4b8000005757a820 */ /* 0x000fe40000400000 */
[----:B------:R-:W-:Y:S01]  /*d300*/  @!P2 FMUL R114, R114, 16777216 ;  /* 0x4b8000007272a820 */ /* 0x000fe20000400000 */
[----:B------:R-:W-:Y:S01]  /*d310*/  FSETP.GT.AND P2, PT, |R120|, 8.50705917302346158658e+37, PT ;  /* 0x7e8000007800780b */ /* 0x000fe20003f44200 */
[----:B------:R-:W-:-:S02]  /*d320*/  @!P4 FMUL R74, R74, 16777216 ;  /* 0x4b8000004a4ac820 */ /* 0x000fc40000400000 */
[C---:B0-----:R-:W-:Y:S02]  /*d330*/  FMUL R71, R61.reuse, R79 ;  /* 0x0000004f3d477220 */ /* 0x041fe40000400000 */
[C---:B------:R-:W-:Y:S02]  /*d340*/  FMUL R70, R61.reuse, R76 ;  /* 0x0000004c3d467220 */ /* 0x040fe40000400000 */
[C---:B------:R-:W-:Y:S02]  /*d350*/  FMUL R75, R61.reuse, R80 ;  /* 0x000000503d4b7220 */ /* 0x040fe40000400000 */
[C---:B------:R-:W-:Y:S02]  /*d360*/  FMUL R64, R61.reuse, R67 ;  /* 0x000000433d407220 */ /* 0x040fe40000400000 */
[C---:B------:R-:W-:Y:S02]  /*d370*/  FMUL R65, R61.reuse, R66 ;  /* 0x000000423d417220 */ /* 0x040fe40000400000 */
[C---:B------:R-:W-:Y:S01]  /*d380*/  FMUL R76, R61.reuse, R86 ;  /* 0x000000563d4c7220 */ /* 0x040fe20000400000 */
[----:B------:R-:W-:Y:S01]  /*d390*/  F2FP.BF16.PACK_AB R71, R64, R71 ;  /* 0x000000474047723e */ /* 0x000fe200000010ff */
[----:B------:R-:W-:-:S02]  /*d3a0*/  FMUL R80, R61, R87 ;  /* 0x000000573d507220 */ /* 0x000fc40000400000 */
[----:B------:R-:W-:Y:S02]  /*d3b0*/  FMUL R79, R61, R114 ;  /* 0x000000723d4f7220 */ /* 0x000fe40000400000 */
[----:B------:R-:W-:Y:S01]  /*d3c0*/  @P3 FMUL R78, R78, 0.25 ;  /* 0x3e8000004e4e3820 */ /* 0x000fe20000400000 */
[----:B------:R-:W0:Y:S01]  /*d3d0*/  MUFU.RCP R61, R74 ;  /* 0x0000004a003d7308 */ /* 0x000e220000001000 */
[----:B------:R-:W-:Y:S01]  /*d3e0*/  @P3 FMUL R82, R82, 0.25 ;  /* 0x3e80000052523820 */ /* 0x000fe20000400000 */
[----:B------:R-:W-:Y:S01]  /*d3f0*/  F2FP.BF16.PACK_AB R76, R76, R79 ;  /* 0x0000004f4c4c723e */ /* 0x000fe200000010ff */
[----:B------:R-:W-:Y:S02]  /*d400*/  @P3 FMUL R77, R77, 0.25 ;  /* 0x3e8000004d4d3820 */ /* 0x000fe40000400000 */
[----:B------:R-:W-:Y:S02]  /*d410*/  @P3 FMUL R84, R84, 0.25 ;  /* 0x3e80000054543820 */ /* 0x000fe40000400000 */
[----:B------:R-:W-:-:S02]  /*d420*/  @P3 FMUL R110, R110, 0.25 ;  /* 0x3e8000006e6e3820 */ /* 0x000fc40000400000 */
[----:B------:R-:W-:Y:S02]  /*d430*/  @P3 FMUL R112, R112, 0.25 ;  /* 0x3e80000070703820 */ /* 0x000fe40000400000 */
[----:B------:R-:W-:Y:S02]  /*d440*/  @P3 FMUL R85, R85, 0.25 ;  /* 0x3e80000055553820 */ /* 0x000fe40000400000 */
[----:B------:R-:W-:Y:S01]  /*d450*/  @P3 FMUL R116, R116, 0.25 ;  /* 0x3e80000074743820 */ /* 0x000fe20000400000 */
[C---:B------:R-:W-:Y:S01]  /*d460*/  FSETP.GEU.AND P3, PT, |R120|.reuse, 1.175494350822287508e-38, PT ;  /* 0x008000007800780b */ /* 0x040fe20003f6e200 */
[----:B------:R-:W-:Y:S02]  /*d470*/  @P2 FMUL R120, R120, 0.25 ;  /* 0x3e80000078782820 */ /* 0x000fe40000400000 */
[----:B------:R-:W-:Y:S02]  /*d480*/  @P1 FMUL R108, R108, 0.25 ;  /* 0x3e8000006c6c1820 */ /* 0x000fe40000400000 */
[----:B------:R-:W-:-:S02]  /*d490*/  @!P4 FMUL R84, R84, 16777216 ;  /* 0x4b8000005454c820 */ /* 0x000fc40000400000 */
[----:B------:R-:W-:Y:S02]  /*d4a0*/  @!P5 FMUL R108, R108, 16777216 ;  /* 0x4b8000006c6cd820 */ /* 0x000fe40000400000 */
[----:B0-----:R-:W-:Y:S02]  /*d4b0*/  FMUL R74, R61, R84 ;  /* 0x000000543d4a7220 */ /* 0x001fe40000400000 */
[----:B------:R-:W-:Y:S01]  /*d4c0*/  MUFU.RCP R62, R108 ;  /* 0x0000006c003e7308 */ /* 0x000fe20000001000 */
[----:B------:R-:W-:Y:S02]  /*d4d0*/  @P2 FMUL R111, R111, 0.25 ;  /* 0x3e8000006f6f2820 */ /* 0x000fe40000400000 */
[----:B------:R-:W-:Y:S02]  /*d4e0*/  @!P3 FMUL R120, R120, 16777216 ;  /* 0x4b8000007878b820 */ /* 0x000fe40000400000 */
[----:B------:R-:W-:Y:S02]  /*d4f0*/  @P2 FMUL R113, R113, 0.25 ;  /* 0x3e80000071712820 */ /* 0x000fe40000400000 */
[----:B------:R-:W-:Y:S01]  /*d500*/  @P2 FMUL R117, R117, 0.25 ;  /* 0x3e80000075752820 */ /* 0x000fe20000400000 */
[----:B------:R-:W0:Y:S01]  /*d510*/  MUFU.RCP R84, R120 ;  /* 0x0000007800547308 */ /* 0x000e220000001000 */
[----:B------:R-:W-:-:S02]  /*d520*/  @P1 FMUL R83, R83, 0.25 ;  /* 0x3e80000053531820 */ /* 0x000fc40000400000 */
[----:B------:R-:W-:Y:S02]  /*d530*/  @P1 FMUL R109, R109, 0.25 ;  /* 0x3e8000006d6d1820 */ /* 0x000fe40000400000 */
[----:B------:R-:W-:Y:S02]  /*d540*/  @P2 FMUL R115, R115, 0.25 ;  /* 0x3e80000073732820 */ /* 0x000fe40000400000 */
[----:B------:R-:W-:Y:S02]  /*d550*/  @P2 FMUL R123, R123, 0.25 ;  /* 0x3e8000007b7b2820 */ /* 0x000fe40000400000 */
[----:B------:R-:W-:Y:S02]  /*d560*/  @P2 FMUL R125, R125, 0.25 ;  /* 0x3e8000007d7d2820 */ /* 0x000fe40000400000 */
[----:B------:R-:W-:Y:S02]  /*d570*/  @P2 FMUL R133, R133, 0.25 ;  /* 0x3e80000085852820 */ /* 0x000fe40000400000 */
[----:B------:R-:W-:-:S02]  /*d580*/  @!P4 FMUL R82, R82, 16777216 ;  /* 0x4b8000005252c820 */ /* 0x000fc40000400000 */
[----:B------:R-:W-:Y:S02]  /*d590*/  @P1 FMUL R107, R107, 0.25 ;  /* 0x3e8000006b6b1820 */ /* 0x000fe40000400000 */
[----:B------:R-:W-:Y:S01]  /*d5a0*/  @P2 FMUL R131, R131, 0.25 ;  /* 0x3e80000083832820 */ /* 0x000fe20000400000 */
[----:B------:R-:W-:Y:S01]  /*d5b0*/  FSETP.NEU.AND P2, PT, R10, RZ, PT ;  /* 0x000000ff0a00720b */ /* 0x000fe20003f4d000 */
[----:B------:R-:W-:Y:S02]  /*d5c0*/  @!P4 FMUL R78, R78, 16777216 ;  /* 0x4b8000004e4ec820 */ /* 0x000fe40000400000 */
[----:B------:R-:W-:Y:S02]  /*d5d0*/  @!P4 FMUL R77, R77, 16777216 ;  /* 0x4b8000004d4dc820 */ /* 0x000fe40000400000 */
[----:B------:R-:W-:Y:S02]  /*d5e0*/  @!P4 FMUL R85, R85, 16777216 ;  /* 0x4b8000005555c820 */ /* 0x000fe40000400000 */
[----:B------:R-:W-:-:S02]  /*d5f0*/  @P1 FMUL R81, R81, 0.25 ;  /* 0x3e80000051511820 */ /* 0x000fc40000400000 */
[----:B------:R-:W-:Y:S02]  /*d600*/  @P1 FMUL R119, R119, 0.25 ;  /* 0x3e80000077771820 */ /* 0x000fe40000400000 */
[----:B------:R-:W-:Y:S02]  /*d610*/  @P1 FMUL R121, R121, 0.25 ;  /* 0x3e80000079791820 */ /* 0x000fe40000400000 */
[----:B------:R-:W-:Y:S02]  /*d620*/  @P1 FMUL R127, R127, 0.25 ;  /* 0x3e8000007f7f1820 */ /* 0x000fe40000400000 */
[----:B------:R-:W-:Y:S01]  /*d630*/  @P1 FMUL R129, R129, 0.25 ;  /* 0x3e80000081811820 */ /* 0x000fe20000400000 */
[----:B------:R-:W-:Y:S01]  /*d640*/  ISETP.GE.U32.AND P1, PT, R56, 0x7f800000, PT ;  /* 0x7f8000003800780c */ /* 0x000fe20003f26070 */
[----:B------:R-:W-:Y:S02]  /*d650*/  @!P4 FMUL R110, R110, 16777216 ;  /* 0x4b8000006e6ec820 */ /* 0x000fe40000400000 */
[----:B------:R-:W-:-:S02]  /*d660*/  @!P4 FMUL R112, R112, 16777216 ;  /* 0x4b8000007070c820 */ /* 0x000fc40000400000 */
[----:B------:R-:W-:Y:S02]  /*d670*/  @!P3 FMUL R111, R111, 16777216 ;  /* 0x4b8000006f6fb820 */ /* 0x000fe40000400000 */
[----:B------:R-:W-:Y:S02]  /*d680*/  @!P3 FMUL R113, R113, 16777216 ;  /* 0x4b8000007171b820 */ /* 0x000fe40000400000 */
[----:B------:R-:W-:Y:S02]  /*d690*/  @!P3 FMUL R117, R117, 16777216 ;  /* 0x4b8000007575b820 */ /* 0x000fe40000400000 */
[----:B------:R-:W-:Y:S02]  /*d6a0*/  @!P5 FMUL R83, R83, 16777216 ;  /* 0x4b8000005353d820 */ /* 0x000fe40000400000 */
[----:B------:R-:W-:Y:S02]  /*d6b0*/  @!P5 FMUL R109, R109, 16777216 ;  /* 0x4b8000006d6dd820 */ /* 0x000fe40000400000 */
[----:B------:R-:W-:-:S02]  /*d6c0*/  @!P3 FMUL R115, R115, 16777216 ;  /* 0x4b8000007373b820 */ /* 0x000fc40000400000 */
[----:B------:R-:W-:Y:S02]  /*d6d0*/  @!P3 FMUL R123, R123, 16777216 ;  /* 0x4b8000007b7bb820 */ /* 0x000fe40000400000 */
[----:B------:R-:W-:Y:S02]  /*d6e0*/  @!P3 FMUL R125, R125, 16777216 ;  /* 0x4b8000007d7db820 */ /* 0x000fe40000400000 */
[----:B------:R-:W-:Y:S02]  /*d6f0*/  @!P3 FMUL R133, R133, 16777216 ;  /* 0x4b8000008585b820 */ /* 0x000fe40000400000 */
[----:B------:R-:W-:Y:S01]  /*d700*/  @!P4 FMUL R116, R116, 16777216 ;  /* 0x4b8000007474c820 */ /* 0x000fe20000400000 */
[----:B------:R-:W-:Y:S01]  /*d710*/  ISETP.GE.U32.AND P4, PT, R10, 0x7f800000, PT ;  /* 0x7f8000000a00780c */ /* 0x000fe20003f86070 */
[----:B------:R-:W-:Y:S02]  /*d720*/  FMUL R67, R61, R82 ;  /* 0x000000523d437220 */ /* 0x000fe40000400000 */
[----:B------:R-:W-:-:S02]  /*d730*/  @!P5 FMUL R107, R107, 16777216 ;  /* 0x4b8000006b6bd820 */ /* 0x000fc40000400000 */
[----:B------:R-:W-:Y:S01]  /*d740*/  @!P3 FMUL R131, R131, 16777216 ;  /* 0x4b8000008383b820 */ /* 0x000fe20000400000 */
[----:B------:R-:W-:Y:S01]  /*d750*/  ISETP.GE.U32.AND P3, PT, R29, 0x7f800000, PT ;  /* 0x7f8000001d00780c */ /* 0x000fe20003f66070 */
[C---:B------:R-:W-:Y:S02]  /*d760*/  FMUL R66, R61.reuse, R78 ;  /* 0x0000004e3d427220 */ /* 0x040fe40000400000 */
[C---:B------:R-:W-:Y:S02]  /*d770*/  FMUL R73, R61.reuse, R77 ;  /* 0x0000004d3d497220 */ /* 0x040fe40000400000 */
[----:B------:R-:W-:Y:S02]  /*d780*/  FMUL R82, R61, R85 ;  /* 0x000000553d527220 */ /* 0x000fe40000400000 */
[----:B------:R-:W-:Y:S02]  /*d790*/  @!P5 FMUL R81, R81, 16777216 ;  /* 0x4b8000005151d820 */ /* 0x000fe40000400000 */
[----:B------:R-:W-:-:S02]  /*d7a0*/  @!P5 FMUL R119, R119, 16777216 ;  /* 0x4b8000007777d820 */ /* 0x000fc40000400000 */
[----:B------:R-:W-:Y:S02]  /*d7b0*/  @!P5 FMUL R121, R121, 16777216 ;  /* 0x4b8000007979d820 */ /* 0x000fe40000400000 */
[----:B------:R-:W-:Y:S02]  /*d7c0*/  @!P5 FMUL R127, R127, 16777216 ;  /* 0x4b8000007f7fd820 */ /* 0x000fe40000400000 */
[----:B------:R-:W-:Y:S01]  /*d7d0*/  @!P5 FMUL R129, R129, 16777216 ;  /* 0x4b8000008181d820 */ /* 0x000fe20000400000 */
[----:B------:R-:W-:Y:S01]  /*d7e0*/  ISETP.GE.U32.AND P5, PT, R11, 0x7f800000, PT ;  /* 0x7f8000000b00780c */ /* 0x000fe20003fa6070 */
[C---:B------:R-:W-:Y:S02]  /*d7f0*/  FMUL R77, R61.reuse, R110 ;  /* 0x0000006e3d4d7220 */ /* 0x040fe40000400000 */
[----:B------:R-:W-:Y:S02]  /*d800*/  FMUL R78, R61, R112 ;  /* 0x000000703d4e7220 */ /* 0x000fe40000400000 */
[C---:B0-----:R-:W-:Y:S01]  /*d810*/  FMUL R85, R84.reuse, R111 ;  /* 0x0000006f54557220 */ /* 0x041fe20000400000 */
[----:B------:R-:W-:Y:S01]  /*d820*/  F2FP.BF16.PACK_AB R82, R77, R82 ;  /* 0x000000524d52723e */ /* 0x000fe200000010ff */
[C---:B------:R-:W-:Y:S01]  /*d830*/  FMUL R86, R84.reuse, R113 ;  /* 0x0000007154567220 */ /* 0x040fe20000400000 */
[----:B------:R-:W-:Y:S01]  /*d840*/  F2FP.BF16.PACK_AB R77, R65, R70 ;  /* 0x00000046414d723e */ /* 0x000fe200000010ff */
[----:B------:R-:W-:Y:S01]  /*d850*/  FMUL R87, R84, R117 ;  /* 0x0000007554577220 */ /* 0x000fe20000400000 */
[----:B------:R-:W-:Y:S01]  /*d860*/  F2FP.BF16.PACK_AB R70, R75, R80 ;  /* 0x000000504b46723e */ /* 0x000fe200000010ff */
[----:B------:R-:W-:-:S02]  /*d870*/  FMUL R83, R62, R83 ;  /* 0x000000533e537220 */ /* 0x000fc40000400000 */
[----:B------:R-:W-:Y:S01]  /*d880*/  FMUL R110, R62, R109 ;  /* 0x0000006d3e6e7220 */ /* 0x000fe20000400000 */
[----:B------:R-:W-:Y:S01]  /*d890*/  F2FP.BF16.PACK_AB R87, R86, R87 ;  /* 0x000000575657723e */ /* 0x000fe200000010ff */
[C---:B------:R-:W-:Y:S02]  /*d8a0*/  FMUL R112, R84.reuse, R115 ;  /* 0x0000007354707220 */ /* 0x040fe40000400000 */
[C---:B------:R-:W-:Y:S01]  /*d8b0*/  FMUL R113, R84.reuse, R125 ;  /* 0x0000007d54717220 */ /* 0x040fe20000400000 */
[----:B------:R-:W-:Y:S01]  /*d8c0*/  F2FP.BF16.PACK_AB R117, R83, R110 ;  /* 0x0000006e5375723e */ /* 0x000fe200000010ff */
[C---:B------:R-:W-:Y:S01]  /*d8d0*/  FMUL R118, R84.reuse, R133 ;  /* 0x0000008554767220 */ /* 0x040fe20000400000 */
[----:B------:R-:W-:Y:S01]  /*d8e0*/  F2FP.BF16.PACK_AB R85, R85, R112 ;  /* 0x000000705555723e */ /* 0x000fe200000010ff */
[----:B------:R-:W-:Y:S01]  /*d8f0*/  FMUL R111, R84, R123 ;  /* 0x0000007b546f7220 */ /* 0x000fe20000400000 */
        /* <DEDUP_REMOVED lines=8> */
[----:B------:R-:W-:Y:S01]  /*d980*/  LOP3.LUT R66, R106, 0x8, RZ, 0x3c, !PT ;  /* 0x000000086a427812 */ /* 0x000fe200078e3cff */
[C---:B------:R-:W-:Y:S01]  /*d990*/  FMUL R107, R62.reuse, R119 ;  /* 0x000000773e6b7220 */ /* 0x040fe20000400000 */
[----:B------:R-:W-:Y:S01]  /*d9a0*/  F2FP.BF16.PACK_AB R84, R111, R84 ;  /* 0x000000546f54723e */ /* 0x000fe200000010ff */
[C---:B------:R-:W-:Y:S01]  /*d9b0*/  FMUL R109, R62.reuse, R121 ;  /* 0x000000793e6d7220 */ /* 0x040fe20000400000 */
[----:B------:R-:W-:Y:S01]  /*d9c0*/  F2FP.BF16.PACK_AB R115, R81, R108 ;  /* 0x0000006c5173723e */ /* 0x000fe200000010ff */
[C---:B------:R-:W-:Y:S01]  /*d9d0*/  FMUL R114, R62.reuse, R127 ;  /* 0x0000007f3e727220 */ /* 0x040fe20000400000 */
[----:B------:R-:W-:Y:S01]  /*d9e0*/  STS.64 [R106], R86 ;  /* 0x000000566a007388 */ /* 0x000fe20000000a00 */
[----:B------:R-:W-:Y:S01]  /*d9f0*/  FMUL R116, R62, R129 ;  /* 0x000000813e747220 */ /* 0x000fe20000400000 */
[----:B------:R-:W-:Y:S01]  /*da00*/  MOV R119, 0x3dc6b27f ;  /* 0x3dc6b27f00777802 */ /* 0x000fe20000000f00 */
[----:B------:R-:W-:Y:S01]  /*da10*/  IMAD.IADD R68, R11, 0x1, -R68 ;  /* 0x000000010b447824 */ /* 0x000fe200078e0a44 */
[----:B------:R-:W-:Y:S01]  /*da20*/  F2FP.BF16.PACK_AB R114, R107, R114 ;  /* 0x000000726b72723e */ /* 0x000fe200000010ff */
[----:B------:R-:W-:Y:S01]  /*da30*/  STS.64 [R106+0x100], R84 ;  /* 0x000100546a007388 */ /* 0x000fe20000000a00 */
[----:B------:R-:W-:Y:S01]  /*da40*/  F2FP.BF16.PACK_AB R116, R109, R116 ;  /* 0x000000746d74723e */ /* 0x000fe200000010ff */
[----:B------:R-:W-:Y:S01]  /*da50*/  FADD R68, R68, -1 ;  /* 0xbf80000044447421 */ /* 0x000fe20000000000 */
[----:B------:R-:W-:Y:S01]  /*da60*/  LOP3.LUT R67, R28, 0x8, RZ, 0x3c, !PT ;  /* 0x000000081c437812 */ /* 0x000fe200078e3cff */
[----:B------:R-:W-:Y:S01]  /*da70*/  STS.64 [R106+0x80], R112 ;  /* 0x000080706a007388 */ /* 0x000fe20000000a00 */
[----:B------:R-:W-:-:S02]  /*da80*/  FADD R69, R69, -1 ;  /* 0xbf80000045457421 */ /* 0x000fc40000000000 */
[CC--:B------:R-:W-:Y:S01]  /*da90*/  FFMA.FTZ R61, R68.reuse, R119.reuse, -0.16845393180847167969 ;  /* 0xbe2c7f30443d7423 */ /* 0x0c0fe20000010077 */
[----:B------:R-:W-:Y:S01]  /*daa0*/  STS.64 [R106+0x180], R82 ;  /* 0x000180526a007388 */ /* 0x000fe20000000a00 */
[C---:B------:R-:W-:Y:S02]  /*dab0*/  FFMA.FTZ R62, R69.reuse, R119, -0.16845393180847167969 ;  /* 0xbe2c7f30453e7423 */ /* 0x040fe40000010077 */
[----:B------:R-:W-:Y:S01]  /*dac0*/  FFMA.FTZ R61, R68, R61, 0.1716887056827545166 ;  /* 0x3e2fcf2a443d7423 */ /* 0x000fe2000001003d */
[----:B------:R-:W-:Y:S01]  /*dad0*/  STS.64 [R66+0x1000], R116 ;  /* 0x0010007442007388 */ /* 0x000fe20000000a00 */
[----:B------:R-:W-:Y:S02]  /*dae0*/  FADD R72, R72, -1 ;  /* 0xbf80000048487421 */ /* 0x000fe40000000000 */
[----:B------:R-:W-:Y:S01]  /*daf0*/  FFMA.FTZ R62, R69, R62, 0.1716887056827545166 ;  /* 0x3e2fcf2a453e7423 */ /* 0x000fe2000001003e */
[----:B------:R-:W-:Y:S01]  /*db00*/  STS.64 [R66+0x1100], R114 ;  /* 0x0011007242007388 */ /* 0x000fe20000000a00 */
[----:B------:R-:W-:-:S02]  /*db10*/  FFMA.FTZ R61, R68, R61, -0.17900948226451873779 ;  /* 0xbe374e43443d7423 */ /* 0x000fc4000001003d */
[----:B------:R-:W-:Y:S01]  /*db20*/  FADD R64, R63, -1 ;  /* 0xbf8000003f407421 */ /* 0x000fe20000000000 */
[----:B------:R-:W-:Y:S01]  /*db30*/  STS.64 [R66+0x1080], R76 ;  /* 0x0010804c42007388 */ /* 0x000fe20000000a00 */
[----:B------:R-:W-:Y:S02]  /*db40*/  FFMA.FTZ R63, R72, R119, -0.16845393180847167969 ;  /* 0xbe2c7f30483f7423 */ /* 0x000fe40000010077 */
[C---:B------:R-:W-:Y:S01]  /*db50*/  FFMA.FTZ R62, R69.reuse, R62, -0.17900948226451873779 ;  /* 0xbe374e43453e7423 */ /* 0x040fe2000001003e */
[----:B------:R-:W-:Y:S01]  /*db60*/  STS.64 [R66+0x1180], R70 ;  /* 0x0011804642007388 */ /* 0x000fe20000000a00 */
[----:B------:R-:W-:Y:S02]  /*db70*/  FFMA.FTZ R61, R68, R61, 0.20512372255325317383 ;  /* 0x3e520bf4443d7423 */ /* 0x000fe4000001003d */
[----:B------:R-:W-:Y:S01]  /*db80*/  FFMA.FTZ R63, R72, R63, 0.1716887056827545166 ;  /* 0x3e2fcf2a483f7423 */ /* 0x000fe2000001003f */
[----:B------:R-:W-:Y:S01]  /*db90*/  BAR.SYNC.DEFER_BLOCKING 0x0 ;  /* 0x0000000000007b1d */ /* 0x000fe20000010000 */
[----:B------:R-:W-:-:S02]  /*dba0*/  FFMA.FTZ R62, R69, R62, 0.20512372255325317383 ;  /* 0x3e520bf4453e7423 */ /* 0x000fc4000001003e */
[----:B------:R-:W-:Y:S02]  /*dbb0*/  FFMA.FTZ R61, R68, R61, -0.24046532809734344482 ;  /* 0xbe763c8b443d7423 */ /* 0x000fe4000001003d */
[----:B------:R-:W-:Y:S02]  /*dbc0*/  FFMA.FTZ R63, R72, R63, -0.17900948226451873779 ;  /* 0xbe374e43483f7423 */ /* 0x000fe4000001003f */
[C---:B------:R-:W-:Y:S02]  /*dbd0*/  FFMA.FTZ R62, R69.reuse, R62, -0.24046532809734344482 ;  /* 0xbe763c8b453e7423 */ /* 0x040fe4000001003e */
[----:B------:R-:W-:Y:S02]  /*dbe0*/  FFMA.FTZ R61, R68, R61, 0.28857114911079406738 ;  /* 0x3e93bf99443d7423 */ /* 0x000fe4000001003d */
[----:B------:R-:W-:Y:S02]  /*dbf0*/  FFMA.FTZ R63, R72, R63, 0.20512372255325317383 ;  /* 0x3e520bf4483f7423 */ /* 0x000fe4000001003f */
[----:B------:R-:W-:-:S02]  /*dc00*/  FFMA.FTZ R62, R69, R62, 0.28857114911079406738 ;  /* 0x3e93bf99453e7423 */ /* 0x000fc4000001003e */
[----:B------:R-:W-:Y:S02]  /*dc10*/  FFMA.FTZ R61, R68, R61, -0.36067417263984680176 ;  /* 0xbeb8aa49443d7423 */ /* 0x000fe4000001003d */
[----:B------:R-:W-:Y:S02]  /*dc20*/  FFMA.FTZ R63, R72, R63, -0.24046532809734344482 ;  /* 0xbe763c8b483f7423 */ /* 0x000fe4000001003f */
[C---:B------:R-:W-:Y:S02]  /*dc30*/  FFMA.FTZ R62, R69.reuse, R62, -0.36067417263984680176 ;  /* 0xbeb8aa49453e7423 */ /* 0x040fe4000001003e */
[----:B------:R-:W-:Y:S02]  /*dc40*/  FFMA.FTZ R61, R68, R61, 0.48089820146560668945 ;  /* 0x3ef6384a443d7423 */ /* 0x000fe4000001003d */
[----:B------:R-:W-:Y:S01]  /*dc50*/  FFMA.FTZ R63, R72, R63, 0.28857114911079406738 ;  /* 0x3e93bf99483f7423 */ /* 0x000fe2000001003f */
[----:B------:R-:W0:Y:S01]  /*dc60*/  LDS.64 R70, [R28] ;  /* 0x000000001c467984 */ /* 0x000e220000000a00 */
[----:B------:R-:W-:-:S02]  /*dc70*/  FFMA.FTZ R62, R69, R62, 0.48089820146560668945 ;  /* 0x3ef6384a453e7423 */ /* 0x000fc4000001003e */
[----:B------:R-:W-:Y:S01]  /*dc80*/  FFMA.FTZ R61, R68, R61, -0.72134751081466674805 ;  /* 0xbf38aa3b443d7423 */ /* 0x000fe2000001003d */
[----:B------:R-:W1:Y:S01]  /*dc90*/  LDS.64 R80, [R67] ;  /* 0x0000000043507984 */ /* 0x000e620000000a00 */
[----:B------:R-:W-:Y:S02]  /*dca0*/  FFMA.FTZ R63, R72, R63, -0.36067417263984680176 ;  /* 0xbeb8aa49483f7423 */ /* 0x000fe4000001003f */
[C---:B------:R-:W-:Y:S01]  /*dcb0*/  FFMA.FTZ R62, R69.reuse, R62, -0.72134751081466674805 ;  /* 0xbf38aa3b453e7423 */ /* 0x040fe2000001003e */
[----:B------:R-:W2:Y:S01]  /*dcc0*/  LDS.64 R74, [R28+0x200] ;  /* 0x000200001c4a7984 */ /* 0x000ea20000000a00 */
[----:B------:R-:W-:Y:S02]  /*dcd0*/  FMUL R61, R68, R61 ;  /* 0x0000003d443d7220 */ /* 0x000fe40000400000 */
[----:B------:R-:W-:Y:S01]  /*dce0*/  FFMA.FTZ R63, R72, R63, 0.48089820146560668945 ;  /* 0x3ef6384a483f7423 */ /* 0x000fe2000001003f */
[----:B------:R-:W3:Y:S01]  /*dcf0*/  LDS.64 R82, [R67+0x200] ;  /* 0x0002000043527984 */ /* 0x000ee20000000a00 */
[----:B------:R-:W-:-:S02]  /*dd00*/  FMUL R62, R69, R62 ;  /* 0x0000003e453e7220 */ /* 0x000fc40000400000 */
[----:B------:R-:W-:Y:S01]  /*dd10*/  FMUL R61, R68, R61 ;  /* 0x0000003d443d7220 */ /* 0x000fe20000400000 */
[----:B------:R-:W4:Y:S01]  /*dd20*/  LDS.64 R76, [R28+0x400] ;  /* 0x000400001c4c7984 */ /* 0x000f220000000a00 */
[----:B------:R-:W-:Y:S02]  /*dd30*/  FFMA.FTZ R63, R72, R63, -0.72134751081466674805 ;  /* 0xbf38aa3b483f7423 */ /* 0x000fe4000001003f */
[----:B------:R-:W-:Y:S01]  /*dd40*/  FMUL R62, R69, R62 ;  /* 0x0000003e453e7220 */ /* 0x000fe20000400000 */
[----:B------:R-:W5:Y:S01]  /*dd50*/  LDS.64 R84, [R67+0x400] ;  /* 0x0004000043547984 */ /* 0x000f620000000a00 */
[----:B------:R-:W-:Y:S02]  /*dd60*/  FFMA.FTZ R61, R68, 1.4426950216293334961, R61 ;  /* 0x3fb8aa3b443d7823 */ /* 0x000fe4000001003d */
[----:B------:R-:W-:Y:S01]  /*dd70*/  FMUL R63, R72, R63 ;  /* 0x0000003f483f7220 */ /* 0x000fe20000400000 */
[----:B------:R0:W5:Y:S01]  /*dd80*/  LDS.64 R78, [R28+0x600] ;  /* 0x000600001c4e7984 */ /* 0x0001620000000a00 */
[----:B------:R-:W-:-:S02]  /*dd90*/  FFMA.FTZ R65, R64, R119, -0.16845393180847167969 ;  /* 0xbe2c7f3040417423 */ /* 0x000fc40000010077 */
[----:B------:R-:W-:Y:S01]  /*dda0*/  FFMA.FTZ R62, R69, 1.4426950216293334961, R62 ;  /* 0x3fb8aa3b453e7823 */ /* 0x000fe2000001003e */
[----:B------:R-:W5:Y:S01]  /*ddb0*/  LDS.64 R86, [R67+0x600] ;  /* 0x0006000043567984 */ /* 0x000f620000000a00 */
[----:B------:R-:W-:Y:S02]  /*ddc0*/  FADD R58, R58, R61 ;  /* 0x0000003d3a3a7221 */ /* 0x000fe40000000000 */
[----:B------:R-:W-:Y:S01]  /*ddd0*/  @P4 IMAD.MOV.U32 R61, RZ, RZ, 0x7f800000 ;  /* 0x7f800000ff3d4424 */ /* 0x000fe200078e00ff */
[----:B0-----:R-:W-:Y:S01]  /*dde0*/  @P5 MOV R28, 0x7f800000 ;  /* 0x7f800000001c5802 */ /* 0x001fe20000000f00 */
[----:B------:R-:W-:Y:S02]  /*ddf0*/  FMUL R63, R72, R63 ;  /* 0x0000003f483f7220 */ /* 0x000fe40000400000 */
[----:B------:R-:W-:Y:S02]  /*de00*/  FFMA.FTZ R65, R64, R65, 0.1716887056827545166 ;  /* 0x3e2fcf2a40417423 */ /* 0x000fe40000010041 */
[----:B------:R-:W-:-:S02]  /*de10*/  FADD R57, R57, R62 ;  /* 0x0000003e39397221 */ /* 0x000fc40000000000 */
[----:B------:R-:W-:Y:S01]  /*de20*/  @P4 FFMA.FTZ R57, R10, R61, +INF ;  /* 0x7f8000000a394423 */ /* 0x000fe2000001003d */
[----:B------:R-:W-:Y:S01]  /*de30*/  @P3 MOV R10, 0x7f800000 ;  /* 0x7f800000000a3802 */ /* 0x000fe20000000f00 */
[----:B------:R-:W-:Y:S01]  /*de40*/  FFMA.FTZ R72, R72, 1.4426950216293334961, R63 ;  /* 0x3fb8aa3b48487823 */ /* 0x000fe2000001003f */
[----:B------:R-:W-:Y:S01]  /*de50*/  STG.E.U16 [R12.64], R70 ;  /* 0x000000460c007986 */ /* 0x000fe2000c101506 */
[C---:B------:R-:W-:Y:S01]  /*de60*/  FFMA.FTZ R65, R64.reuse, R65, -0.17900948226451873779 ;  /* 0xbe374e4340417423 */ /* 0x040fe20000010041 */
[----:B------:R-:W-:Y:S01]  /*de70*/  FSETP.NEU.AND P4, PT, R11, RZ, PT ;  /* 0x000000ff0b00720b */ /* 0x000fe20003f8d000 */
[----:B------:R-:W-:Y:S01]  /*de80*/  FADD R59, R59, R72 ;  /* 0x000000483b3b7221 */ /* 0x000fe20000000000 */
[----:B-1----:R0:W-:Y:S01]  /*de90*/  STG.E.U16 [R8.64], R80 ;  /* 0x0000005008007986 */ /* 0x0021e2000c101506 */
[----:B------:R-:W-:Y:S01]  /*dea0*/  FFMA.FTZ R65, R64, R65, 0.20512372255325317383 ;  /* 0x3e520bf440417423 */ /* 0x000fe20000010041 */
[----:B------:R-:W-:Y:S01]  /*deb0*/  FSEL R57, R57, -INF , P2 ;  /* 0xff80000039397808 */ /* 0x000fe20001000000 */
[----:B------:R-:W-:Y:S01]  /*dec0*/  @P3 FFMA.FTZ R59, R29, R10, +INF ;  /* 0x7f8000001d3b3423 */ /* 0x000fe2000001000a */
[----:B--2---:R1:W-:Y:S01]  /*ded0*/  STG.E.U16 [R6.64], R74 ;  /* 0x0000004a06007986 */ /* 0x0043e2000c101506 */
[----:B------:R-:W-:Y:S01]  /*dee0*/  PRMT R10, R74, 0x7632, R10 ;  /* 0x000076324a0a7816 */ /* 0x000fe2000000000a */
[----:B------:R-:W-:Y:S01]  /*def0*/  FFMA.FTZ R65, R64, R65, -0.24046532809734344482 ;  /* 0xbe763c8b40417423 */ /* 0x000fe20000010041 */
[----:B------:R-:W-:Y:S01]  /*df00*/  FSETP.NEU.AND P3, PT, R56, RZ, PT ;  /* 0x000000ff3800720b */ /* 0x000fe20003f6d000 */
[----:B---3--:R-:W-:Y:S01]  /*df10*/  STG.E.U16 [R104.64], R82 ;  /* 0x0000005268007986 */ /* 0x008fe2000c101506 */
[----:B------:R-:W-:Y:S01]  /*df20*/  @P5 FFMA.FTZ R58, R11, R28, +INF ;  /* 0x7f8000000b3a5423 */ /* 0x000fe2000001001c */
[----:B------:R-:W-:Y:S01]  /*df30*/  PRMT R11, R75, 0x7632, R11 ;  /* 0x000076324b0b7816 */ /* 0x000fe2000000000b */
[----:B------:R-:W-:Y:S01]  /*df40*/  FFMA.FTZ R65, R64, R65, 0.28857114911079406738 ;  /* 0x3e93bf9940417423 */ /* 0x000fe20000010041 */
[----:B----4-:R2:W-:Y:S01]  /*df50*/  STG.E.U16 [R102.64], R76 ;  /* 0x0000004c66007986 */ /* 0x0105e2000c101506 */
[----:B0-----:R-:W-:Y:S01]  /*df60*/  PRMT R9, R80, 0x7632, R9 ;  /* 0x0000763250097816 */ /* 0x001fe20000000009 */
[----:B------:R-:W-:Y:S01]  /*df70*/  @P1 IMAD.MOV.U32 R61, RZ, RZ, 0x7f800000 ;  /* 0x7f800000ff3d1424 */ /* 0x000fe200078e00ff */
[----:B------:R-:W-:Y:S01]  /*df80*/  PRMT R8, R71, 0x7632, R8 ;  /* 0x0000763247087816 */ /* 0x000fe20000000008 */
[----:B-----5:R0:W-:Y:S01]  /*df90*/  STG.E.U16 [R100.64], R84 ;  /* 0x0000005464007986 */ /* 0x0201e2000c101506 */
[----:B-1----:R-:W-:Y:S01]  /*dfa0*/  PRMT R7, R70, 0x7632, R7 ;  /* 0x0000763246077816 */ /* 0x002fe20000000007 */
[----:B------:R-:W-:Y:S01]  /*dfb0*/  FFMA.FTZ R65, R64, R65, -0.36067417263984680176 ;  /* 0xbeb8aa4940417423 */ /* 0x000fe20000010041 */
[----:B------:R-:W-:Y:S01]  /*dfc0*/  PRMT R6, R82, 0x7632, R6 ;  /* 0x0000763252067816 */ /* 0x000fe20000000006 */
[----:B------:R1:W-:Y:S01]  /*dfd0*/  STG.E.U16 [R98.64], R78 ;  /* 0x0000004e62007986 */ /* 0x0003e2000c101506 */
[----:B------:R-:W-:Y:S01]  /*dfe0*/  PRMT R12, R83, 0x7632, R12 ;  /* 0x00007632530c7816 */ /* 0x000fe2000000000c */
[----:B------:R-:W-:Y:S01]  /*dff0*/  FFMA.FTZ R65, R64, R65, 0.48089820146560668945 ;  /* 0x3ef6384a40417423 */ /* 0x000fe20000010041 */
[----:B------:R-:W-:Y:S01]  /*e000*/  PRMT R13, R77, 0x7632, R13 ;  /* 0x000076324d0d7816 */ /* 0x000fe2000000000d */
[----:B------:R3:W-:Y:S01]  /*e010*/  STG.E.U16 [R96.64], R86 ;  /* 0x0000005660007986 */ /* 0x0007e2000c101506 */
[----:B--2---:R-:W-:Y:S01]  /*e020*/  PRMT R76, R76, 0x7632, R76 ;  /* 0x000076324c4c7816 */ /* 0x004fe2000000004c */
[----:B------:R-:W-:Y:S01]  /*e030*/  FFMA.FTZ R65, R64, R65, -0.72134751081466674805 ;  /* 0xbf38aa3b40417423 */ /* 0x000fe20000010041 */
[----:B------:R-:W-:Y:S01]  /*e040*/  FSETP.NEU.AND P5, PT, R29, RZ, PT ;  /* 0x000000ff1d00720b */ /* 0x000fe20003fad000 */
[----:B------:R2:W-:Y:S01]  /*e050*/  STG.E.U16 [R94.64], R7 ;  /* 0x000000075e007986 */ /* 0x0005e2000c101506 */
[----:B0-----:R-:W-:Y:S01]  /*e060*/  PRMT R84, R84, 0x7632, R84 ;  /* 0x0000763254547816 */ /* 0x001fe20000000054 */
[----:B------:R-:W-:Y:S01]  /*e070*/  FMUL R65, R64, R65 ;  /* 0x0000004140417220 */ /* 0x000fe20000400000 */
[----:B------:R-:W-:Y:S01]  /*e080*/  PRMT R28, R85, 0x7632, R28 ;  /* 0x00007632551c7816 */ /* 0x000fe2000000001c */
[----:B------:R-:W-:Y:S01]  /*e090*/  STG.E.U16 [R92.64], R9 ;  /* 0x000000095c007986 */ /* 0x000fe2000c101506 */
[----:B-1----:R-:W-:Y:S01]  /*e0a0*/  PRMT R78, R78, 0x7632, R78 ;  /* 0x000076324e4e7816 */ /* 0x002fe2000000004e */
[----:B------:R-:W-:Y:S01]  /*e0b0*/  FMUL R65, R64, R65 ;  /* 0x0000004140417220 */ /* 0x000fe20000400000 */
[----:B------:R-:W-:Y:S01]  /*e0c0*/  PRMT R29, R79, 0x7632, R29 ;  /* 0x000076324f1d7816 */ /* 0x000fe2000000001d */
[----:B------:R0:W-:Y:S01]  /*e0d0*/  STG.E.U16 [R90.64], R10 ;  /* 0x0000000a5a007986 */ /* 0x0001e2000c101506 */
[----:B---3--:R-:W-:Y:S01]  /*e0e0*/  PRMT R86, R86, 0x7632, R86 ;  /* 0x0000763256567816 */ /* 0x008fe20000000056 */
[----:B------:R-:W-:-:S02]  /*e0f0*/  FFMA.FTZ R65, R64, 1.4426950216293334961, R65 ;  /* 0x3fb8aa3b40417823 */ /* 0x000fc40000010041 */
[----:B------:R1:W-:Y:S01]  /*e100*/  STG.E.U16 [R88.64], R6 ;  /* 0x0000000658007986 */ /* 0x0003e2000c101506 */
[----:B--2---:R-:W-:Y:S01]  /*e110*/  FSEL R7, R58, -INF , P4 ;  /* 0xff8000003a077808 */ /* 0x004fe20002000000 */
[----:B------:R-:W-:Y:S02]  /*e120*/  FADD R60, R60, R65 ;  /* 0x000000413c3c7221 */ /* 0x000fe40000000000 */
[----:B------:R-:W-:Y:S01]  /*e130*/  STG.E.U16 [R54.64], R76 ;  /* 0x0000004c36007986 */ /* 0x000fe2000c101506 */
[----:B------:R-:W-:-:S03]  /*e140*/  @P1 FFMA.FTZ R60, R56, R61, +INF ;  /* 0x7f800000383c1423 */ /* 0x000fc6000001003d */
[----:B------:R-:W-:Y:S01]  /*e150*/  STG.E.U16 [R48.64], R84 ;  /* 0x0000005430007986 */ /* 0x000fe2000c101506 */
[----:B0-----:R-:W-:Y:S02]  /*e160*/  PRMT R10, R81, 0x7632, R10 ;  /* 0x00007632510a7816 */ /* 0x001fe4000000000a */
[----:B------:R-:W-:Y:S01]  /*e170*/  FSEL R9, R60, -INF , P3 ;  /* 0xff8000003c097808 */ /* 0x000fe20001800000 */
[----:B------:R-:W-:Y:S01]  /*e180*/  STG.E.U16 [R52.64], R78 ;  /* 0x0000004e34007986 */ /* 0x000fe2000c101506 */
[----:B-1----:R-:W-:-:S03]  /*e190*/  FSEL R6, R59, -INF , P5 ;  /* 0xff8000003b067808 */ /* 0x002fc60002800000 */
[----:B------:R-:W-:Y:S04]  /*e1a0*/  STG.E.U16 [R50.64], R86 ;  /* 0x0000005632007986 */ /* 0x000fe8000c101506 */
[----:B------:R-:W-:Y:S04]  /*e1b0*/  STG.E.U16 [R44.64], R71 ;  /* 0x000000472c007986 */ /* 0x000fe8000c101506 */
[----:B------:R-:W-:Y:S04]  /*e1c0*/  STG.E.U16 [R40.64], R81 ;  /* 0x0000005128007986 */ /* 0x000fe8000c101506 */
[----:B------:R-:W-:Y:S04]  /*e1d0*/  STG.E.U16 [R36.64], R75 ;  /* 0x0000004b24007986 */ /* 0x000fe8000c101506 */
[----:B------:R-:W-:Y:S04]  /*e1e0*/  STG.E.U16 [R32.64], R83 ;  /* 0x0000005320007986 */ /* 0x000fe8000c101506 */
[----:B------:R0:W-:Y:S04]  /*e1f0*/  STG.E.U16 [R26.64], R77 ;  /* 0x0000004d1a007986 */ /* 0x0001e8000c101506 */
[----:B------:R1:W-:Y:S04]  /*e200*/  STG.E.U16 [R24.64], R85 ;  /* 0x0000005518007986 */ /* 0x0003e8000c101506 */
[----:B------:R2:W-:Y:S04]  /*e210*/  STG.E.U16 [R20.64], R79 ;  /* 0x0000004f14007986 */ /* 0x0005e8000c101506 */
[----:B------:R3:W-:Y:S01]  /*e220*/  STG.E.U16 [R16.64], R87 ;  /* 0x0000005710007986 */ /* 0x0007e2000c101506 */
[----:B0-----:R-:W-:-:S02]  /*e230*/  FFMA R26, R6, 0.69314718246459960938, R3 ;  /* 0x3f317218061a7823 */ /* 0x001fc40000000003 */
[----:B------:R-:W-:Y:S01]  /*e240*/  FFMA R27, R9, 0.69314718246459960938, R4 ;  /* 0x3f317218091b7823 */ /* 0x000fe20000000004 */
[----:B------:R3:W-:Y:S01]  /*e250*/  STG.E.U16 [R46.64], R8 ;  /* 0x000000082e007986 */ /* 0x0007e2000c101506 */
[----:B-1----:R-:W-:Y:S02]  /*e260*/  FFMA R24, R57, 0.69314718246459960938, R0 ;  /* 0x3f31721839187823 */ /* 0x002fe40000000000 */
[----:B------:R-:W-:Y:S01]  /*e270*/  FFMA R25, R7, 0.69314718246459960938, R2 ;  /* 0x3f31721807197823 */ /* 0x000fe20000000002 */
[----:B------:R3:W-:Y:S01]  /*e280*/  STG.E.U16 [R42.64], R10 ;  /* 0x0000000a2a007986 */ /* 0x0007e2000c101506 */
[----:B--2---:R-:W-:-:S03]  /*e290*/  PRMT R21, R87, 0x7632, R21 ;  /* 0x0000763257157816 */ /* 0x004fc60000000015 */
[----:B------:R3:W-:Y:S04]  /*e2a0*/  STG.E.U16 [R38.64], R11 ;  /* 0x0000000b26007986 */ /* 0x0007e8000c101506 */
[----:B------:R3:W-:Y:S04]  /*e2b0*/  STG.E.U16 [R34.64], R12 ;  /* 0x0000000c22007986 */ /* 0x0007e8000c101506 */
[----:B------:R3:W-:Y:S04]  /*e2c0*/  STG.E.U16 [R30.64], R13 ;  /* 0x0000000d1e007986 */ /* 0x0007e8000c101506 */
[----:B------:R3:W-:Y:S04]  /*e2d0*/  STG.E.U16 [R22.64], R28 ;  /* 0x0000001c16007986 */ /* 0x0007e8000c101506 */
[----:B------:R3:W-:Y:S04]  /*e2e0*/  STG.E.U16 [R14.64], R29 ;  /* 0x0000001d0e007986 */ /* 0x0007e8000c101506 */
[----:B------:R3:W-:Y:S04]  /*e2f0*/  STG.E.U16 [R18.64], R21 ;  /* 0x0000001512007986 */ /* 0x0007e8000c101506 */
[----:B------:R-:W-:Y:S06]  /*e300*/  BAR.SYNC.DEFER_BLOCKING 0x0 ;  /* 0x0000000000007b1d */ /* 0x000fec0000010000 */
[----:B------:R3:W-:Y:S04]  /*e310*/  STS.128 [R126.X4], R24 ;  /* 0x000000187e007388 */ /* 0x0007e80000004c00 */
[----:B------:R-:W-:Y:S06]  /*e320*/  BAR.SYNC.DEFER_BLOCKING 0x0 ;  /* 0x0000000000007b1d */ /* 0x000fec0000010000 */
[----:B------:R-:W-:Y:S05]  /*e330*/  @P0 EXIT ;  /* 0x000000000000094d */ /* 0x000fea0003800000 */
[----:B---3--:R-:W0:Y:S01]  /*e340*/  LDS R5, [R5] ;  /* 0x0000000005057984 */ /* 0x008e220000000800 */
[----:B------:R-:W-:Y:S01]  /*e350*/  IMAD R0, R124, c[0x0][0x1cc], RZ ;  /* 0x000073007c007a24 */ /* 0x000fe200078e02ff */
[C---:B------:R-:W-:Y:S01]  /*e360*/  SHF.L.U32 R3, R122.reuse, 0x2, RZ ;  /* 0x000000027a037819 */ /* 0x040fe200000006ff */
[----:B------:R-:W-:-:S03]  /*e370*/  IMAD.HI R7, R122, 0x4, RZ ;  /* 0x000000047a077827 */ /* 0x000fc600078e02ff */
[C---:B------:R-:W-:Y:S01]  /*e380*/  SHF.L.U32 R2, R0.reuse, 0x2, RZ ;  /* 0x0000000200027819 */ /* 0x040fe200000006ff */
[----:B------:R-:W-:-:S03]  /*e390*/  IMAD.HI R0, R0, 0x4, RZ ;  /* 0x0000000400007827 */ /* 0x000fc600078e02ff */
[----:B------:R-:W-:-:S04]  /*e3a0*/  IADD3 R2, P0, P1, R3, c[0x0][0x180], R2 ;  /* 0x0000600003027a10 */ /* 0x000fc8000791e002 */
[----:B------:R-:W-:-:S05]  /*e3b0*/  IADD3.X R3, R7, c[0x0][0x184], R0, P0, P1 ;  /* 0x0000610007037a10 */ /* 0x000fca00007e2400 */
[----:B0-----:R-:W-:Y:S01]  /*e3c0*/  STG.E [R2.64], R5 ;  /* 0x0000000502007986 */ /* 0x001fe2000c101906 */
[----:B------:R-:W-:Y:S05]  /*e3d0*/  EXIT ;  /* 0x000000000000794d */ /* 0x000fea0003800000 */
.L_x_2:
[----:B------:R-:W-:-:S00]  /*e3e0*/  BRA `(.L_x_2) ;  /* 0xfffffff000007947 */ /* 0x000fc0000383ffff */
[----:B------:R-:W-:-:S00]  /*e3f0*/  NOP ;  /* 0x0000000000007918 */ /* 0x000fc00000000000 */
        /* <DEDUP_REMOVED lines=8> */
.L_x_3:


//--------------------- .nv.global.init           --------------------------
	.section	.nv.global.init,"aw",@progbits
.nv.global.init:
	.type		_$_str,@object
	.size		_$_str,(.L_0 - _$_str)
_$_str:
        /*0000*/ 	.byte	0x5f, 0x5f, 0x43, 0x55, 0x44, 0x41, 0x5f, 0x46, 0x54, 0x5a, 0x00
.L_0:


//--------------------- .nv.shared.attn_fwd       --------------------------
	.section	.nv.shared.attn_fwd,"aw",@nobits
	.sectionflags	@""
	.align	16
